//
// Generated by NVIDIA NVVM Compiler
//
// Compiler Build ID: CL-36424714
// Cuda compilation tools, release 13.0, V13.0.88
// Based on NVVM 20.0.0
//

.version 9.0
.target sm_100
.address_size 64

	// .globl	_Z22assignParticlesToCellsPK6float3P8ParticlePiS_4int3iiiS4_
.global .align 4 .b8 precalc_xorwow_matrix[102400];
.global .align 4 .b8 precalc_xorwow_offset_matrix[102400];
.global .align 4 .b8 mrg32k3aM1[2304];
.global .align 4 .b8 mrg32k3aM2[2304];
.global .align 4 .b8 mrg32k3aM1SubSeq[2016];
.global .align 4 .b8 mrg32k3aM2SubSeq[2016];
.global .align 4 .b8 mrg32k3aM1Seq[2304];
.global .align 4 .b8 mrg32k3aM2Seq[2304];
.const .align 8 .b8 __cr_lgamma_table[72];

.visible .entry _Z22assignParticlesToCellsPK6float3P8ParticlePiS_4int3iiiS4_(
	.param .u64 .ptr .align 1 _Z22assignParticlesToCellsPK6float3P8ParticlePiS_4int3iiiS4__param_0,
	.param .u64 .ptr .align 1 _Z22assignParticlesToCellsPK6float3P8ParticlePiS_4int3iiiS4__param_1,
	.param .u64 .ptr .align 1 _Z22assignParticlesToCellsPK6float3P8ParticlePiS_4int3iiiS4__param_2,
	.param .align 4 .b8 _Z22assignParticlesToCellsPK6float3P8ParticlePiS_4int3iiiS4__param_3[12],
	.param .align 4 .b8 _Z22assignParticlesToCellsPK6float3P8ParticlePiS_4int3iiiS4__param_4[12],
	.param .u32 _Z22assignParticlesToCellsPK6float3P8ParticlePiS_4int3iiiS4__param_5,
	.param .u32 _Z22assignParticlesToCellsPK6float3P8ParticlePiS_4int3iiiS4__param_6,
	.param .u32 _Z22assignParticlesToCellsPK6float3P8ParticlePiS_4int3iiiS4__param_7,
	.param .u64 .ptr .align 1 _Z22assignParticlesToCellsPK6float3P8ParticlePiS_4int3iiiS4__param_8
)
{
	.reg .pred 	%p<64>;
	.reg .b32 	%r<154>;
	.reg .b32 	%f<175>;
	.reg .b64 	%rd<18>;

	ld.param.u32 	%r59, [_Z22assignParticlesToCellsPK6float3P8ParticlePiS_4int3iiiS4__param_4+8];
	ld.param.u32 	%r58, [_Z22assignParticlesToCellsPK6float3P8ParticlePiS_4int3iiiS4__param_4+4];
	ld.param.u32 	%r57, [_Z22assignParticlesToCellsPK6float3P8ParticlePiS_4int3iiiS4__param_4];
	ld.param.f32 	%f75, [_Z22assignParticlesToCellsPK6float3P8ParticlePiS_4int3iiiS4__param_3+8];
	ld.param.f32 	%f74, [_Z22assignParticlesToCellsPK6float3P8ParticlePiS_4int3iiiS4__param_3+4];
	ld.param.f32 	%f73, [_Z22assignParticlesToCellsPK6float3P8ParticlePiS_4int3iiiS4__param_3];
	ld.param.u64 	%rd6, [_Z22assignParticlesToCellsPK6float3P8ParticlePiS_4int3iiiS4__param_1];
	ld.param.u32 	%r60, [_Z22assignParticlesToCellsPK6float3P8ParticlePiS_4int3iiiS4__param_5];
	ld.param.u32 	%r61, [_Z22assignParticlesToCellsPK6float3P8ParticlePiS_4int3iiiS4__param_6];
	ld.param.u32 	%r62, [_Z22assignParticlesToCellsPK6float3P8ParticlePiS_4int3iiiS4__param_7];
	mov.u32 	%r63, %ctaid.x;
	mov.u32 	%r1, %ntid.x;
	mov.u32 	%r64, %tid.x;
	mad.lo.s32 	%r135, %r63, %r1, %r64;
	mul.lo.s32 	%r3, %r62, %r61;
	setp.ge.s32 	%p1, %r135, %r3;
	@%p1 bra 	$L__BB0_51;
	ld.param.u64 	%rd17, [_Z22assignParticlesToCellsPK6float3P8ParticlePiS_4int3iiiS4__param_8];
	ld.param.u64 	%rd16, [_Z22assignParticlesToCellsPK6float3P8ParticlePiS_4int3iiiS4__param_2];
	ld.param.u64 	%rd15, [_Z22assignParticlesToCellsPK6float3P8ParticlePiS_4int3iiiS4__param_0];
	mul.f32 	%f1, %f73, 0f3F000000;
	abs.f32 	%f2, %f73;
	mul.f32 	%f3, %f2, 0f4B000000;
	neg.f32 	%f4, %f2;
	mov.b32 	%r65, %f3;
	and.b32  	%r4, %r65, -8388608;
	and.b32  	%r66, %r65, 8388607;
	or.b32  	%r67, %r66, 1065353216;
	mov.b32 	%f76, %r67;
	rcp.approx.ftz.f32 	%f5, %f76;
	neg.f32 	%f6, %f76;
	abs.f32 	%f7, %f74;
	mul.f32 	%f8, %f7, 0f4B000000;
	neg.f32 	%f9, %f7;
	mov.b32 	%r68, %f8;
	and.b32  	%r5, %r68, -8388608;
	and.b32  	%r69, %r68, 8388607;
	or.b32  	%r70, %r69, 1065353216;
	mov.b32 	%f77, %r70;
	rcp.approx.ftz.f32 	%f10, %f77;
	neg.f32 	%f11, %f77;
	abs.f32 	%f12, %f75;
	mul.f32 	%f13, %f12, 0f4B000000;
	neg.f32 	%f14, %f12;
	mov.b32 	%r71, %f13;
	and.b32  	%r6, %r71, -8388608;
	and.b32  	%r72, %r71, 8388607;
	or.b32  	%r73, %r72, 1065353216;
	mov.b32 	%f78, %r73;
	rcp.approx.ftz.f32 	%f15, %f78;
	neg.f32 	%f16, %f78;
	mov.u32 	%r74, %nctaid.x;
	mul.lo.s32 	%r7, %r1, %r74;
	cvta.to.global.u64 	%rd1, %rd15;
	cvta.to.global.u64 	%rd2, %rd16;
	cvta.to.global.u64 	%rd3, %rd17;
	cvta.to.global.u64 	%rd4, %rd6;
$L__BB0_2:
	mul.wide.s32 	%rd9, %r135, 12;
	add.s64 	%rd10, %rd1, %rd9;
	ld.global.f32 	%f79, [%rd10];
	ld.global.f32 	%f80, [%rd10+4];
	ld.global.f32 	%f81, [%rd10+8];
	sub.f32 	%f17, %f79, %f1;
	mul.f32 	%f82, %f74, 0f3F000000;
	sub.f32 	%f18, %f80, %f82;
	mul.f32 	%f83, %f75, 0f3F000000;
	sub.f32 	%f19, %f81, %f83;
	abs.f32 	%f165, %f17;
	setp.lt.f32 	%p2, %f165, %f2;
	mov.b32 	%r141, 0;
	@%p2 bra 	$L__BB0_14;
	setp.gtu.f32 	%p3, %f165, %f3;
	@%p3 bra 	$L__BB0_10;
	div.approx.f32 	%f84, %f165, %f2;
	cvt.rzi.f32.f32 	%f163, %f84;
	fma.rn.f32 	%f22, %f4, %f163, %f165;
	mov.b32 	%r9, %f22;
	mov.b32 	%r76, %f2;
	setp.lt.u32 	%p4, %r9, %r76;
	@%p4 bra 	$L__BB0_9;
	setp.lt.u32 	%p5, %r9, -2147483647;
	@%p5 bra 	$L__BB0_7;
	add.f32 	%f89, %f163, 0fBF800000;
	setp.lt.f32 	%p8, %f22, %f4;
	add.f32 	%f90, %f89, 0fBF800000;
	selp.f32 	%f163, %f90, %f89, %p8;
	bra.uni 	$L__BB0_9;
$L__BB0_7:
	add.f32 	%f163, %f163, 0f3F800000;
	add.f32 	%f85, %f2, %f2;
	setp.ltu.f32 	%p6, %f22, %f85;
	@%p6 bra 	$L__BB0_9;
	add.f32 	%f86, %f163, 0f3F800000;
	fma.rn.f32 	%f87, %f2, 0fC0400000, %f22;
	setp.ge.f32 	%p7, %f87, 0f00000000;
	add.f32 	%f88, %f86, 0f3F800000;
	selp.f32 	%f163, %f88, %f86, %p7;
$L__BB0_9:
	cvt.rzi.u32.f32 	%r141, %f163;
	fma.rn.f32 	%f165, %f4, %f163, %f165;
	bra.uni 	$L__BB0_14;
$L__BB0_10:
	mov.b32 	%r11, %f165;
	and.b32  	%r78, %r11, 8388607;
	or.b32  	%r136, %r78, 1065353216;
	mov.b32 	%f164, %r136;
	sub.s32 	%r79, %r11, %r4;
	and.b32  	%r80, %r79, -8388608;
	add.s32 	%r13, %r80, 192937984;
	setp.eq.s32 	%p9, %r13, 0;
	mov.b32 	%r139, 0;
	mov.u32 	%r140, %r139;
	@%p9 bra 	$L__BB0_13;
	mov.b32 	%r139, 0;
	mov.u32 	%r140, %r13;
$L__BB0_12:
	min.u32 	%r82, %r140, 192937984;
	add.s32 	%r83, %r136, %r82;
	mov.b32 	%f91, %r83;
	mul.f32 	%f92, %f5, %f91;
	fma.rn.f32 	%f93, %f6, %f92, %f91;
	fma.rn.f32 	%f94, %f93, %f5, %f92;
	fma.rn.f32 	%f95, %f6, %f94, %f91;
	fma.rz.f32 	%f96, %f95, %f5, %f94;
	cvt.rzi.f32.f32 	%f97, %f96;
	fma.rn.f32 	%f164, %f6, %f97, %f91;
	sub.s32 	%r140, %r140, %r82;
	mov.b32 	%r136, %f164;
	shr.u32 	%r84, %r82, 23;
	shl.b32 	%r85, %r139, %r84;
	cvt.rzi.u32.f32 	%r86, %f97;
	add.s32 	%r139, %r85, %r86;
	setp.ne.s32 	%p10, %r140, 0;
	setp.ne.s32 	%p11, %r136, 0;
	and.pred  	%p12, %p10, %p11;
	@%p12 bra 	$L__BB0_12;
$L__BB0_13:
	setp.leu.f32 	%p13, %f2, 0f00000000;
	min.u32 	%r87, %r140, 33554431;
	shr.u32 	%r88, %r87, 23;
	shl.b32 	%r141, %r139, %r88;
	setp.gt.u32 	%p14, %r11, 2139095039;
	mov.b32 	%f99, %r4;
	selp.f32 	%f100, 0f7FFFFFFF, %f99, %p14;
	selp.f32 	%f101, 0f7FFFFFFF, %f100, %p13;
	mul.f32 	%f102, %f164, 0f34000000;
	mul.f32 	%f165, %f101, %f102;
$L__BB0_14:
	add.f32 	%f33, %f165, %f165;
	setp.gt.f32 	%p15, %f33, %f2;
	@%p15 bra 	$L__BB0_16;
	setp.neu.f32 	%p16, %f33, %f2;
	and.b32  	%r89, %r141, 1;
	setp.eq.b32 	%p17, %r89, 1;
	not.pred 	%p18, %p17;
	or.pred  	%p19, %p16, %p18;
	@%p19 bra 	$L__BB0_17;
$L__BB0_16:
	sub.f32 	%f165, %f165, %f2;
$L__BB0_17:
	mov.b32 	%r91, %f17;
	abs.f32 	%f103, %f165;
	setp.num.f32 	%p20, %f103, %f103;
	neg.f32 	%f105, %f165;
	setp.lt.s32 	%p21, %r91, 0;
	selp.f32 	%f106, %f105, %f165, %p20;
	selp.f32 	%f36, %f106, %f165, %p21;
	abs.f32 	%f169, %f18;
	setp.lt.f32 	%p22, %f169, %f7;
	mov.b32 	%r147, 0;
	@%p22 bra 	$L__BB0_29;
	setp.gtu.f32 	%p23, %f169, %f8;
	@%p23 bra 	$L__BB0_25;
	div.approx.f32 	%f107, %f169, %f7;
	cvt.rzi.f32.f32 	%f167, %f107;
	fma.rn.f32 	%f39, %f9, %f167, %f169;
	mov.b32 	%r24, %f39;
	mov.b32 	%r92, %f7;
	setp.lt.u32 	%p24, %r24, %r92;
	@%p24 bra 	$L__BB0_24;
	setp.lt.u32 	%p25, %r24, -2147483647;
	@%p25 bra 	$L__BB0_22;
	add.f32 	%f112, %f167, 0fBF800000;
	setp.lt.f32 	%p28, %f39, %f9;
	add.f32 	%f113, %f112, 0fBF800000;
	selp.f32 	%f167, %f113, %f112, %p28;
	bra.uni 	$L__BB0_24;
$L__BB0_22:
	add.f32 	%f167, %f167, 0f3F800000;
	add.f32 	%f108, %f7, %f7;
	setp.ltu.f32 	%p26, %f39, %f108;
	@%p26 bra 	$L__BB0_24;
	add.f32 	%f109, %f167, 0f3F800000;
	fma.rn.f32 	%f110, %f7, 0fC0400000, %f39;
	setp.ge.f32 	%p27, %f110, 0f00000000;
	add.f32 	%f111, %f109, 0f3F800000;
	selp.f32 	%f167, %f111, %f109, %p27;
$L__BB0_24:
	cvt.rzi.u32.f32 	%r147, %f167;
	fma.rn.f32 	%f169, %f9, %f167, %f169;
	bra.uni 	$L__BB0_29;
$L__BB0_25:
	mov.b32 	%r26, %f169;
	and.b32  	%r94, %r26, 8388607;
	or.b32  	%r142, %r94, 1065353216;
	mov.b32 	%f168, %r142;
	sub.s32 	%r95, %r26, %r5;
	and.b32  	%r96, %r95, -8388608;
	add.s32 	%r28, %r96, 192937984;
	setp.eq.s32 	%p29, %r28, 0;
	mov.b32 	%r145, 0;
	mov.u32 	%r146, %r145;
	@%p29 bra 	$L__BB0_28;
	mov.b32 	%r145, 0;
	mov.u32 	%r146, %r28;
$L__BB0_27:
	min.u32 	%r98, %r146, 192937984;
	add.s32 	%r99, %r142, %r98;
	mov.b32 	%f114, %r99;
	mul.f32 	%f115, %f10, %f114;
	fma.rn.f32 	%f116, %f11, %f115, %f114;
	fma.rn.f32 	%f117, %f116, %f10, %f115;
	fma.rn.f32 	%f118, %f11, %f117, %f114;
	fma.rz.f32 	%f119, %f118, %f10, %f117;
	cvt.rzi.f32.f32 	%f120, %f119;
	fma.rn.f32 	%f168, %f11, %f120, %f114;
	sub.s32 	%r146, %r146, %r98;
	mov.b32 	%r142, %f168;
	shr.u32 	%r100, %r98, 23;
	shl.b32 	%r101, %r145, %r100;
	cvt.rzi.u32.f32 	%r102, %f120;
	add.s32 	%r145, %r101, %r102;
	setp.ne.s32 	%p30, %r146, 0;
	setp.ne.s32 	%p31, %r142, 0;
	and.pred  	%p32, %p30, %p31;
	@%p32 bra 	$L__BB0_27;
$L__BB0_28:
	setp.leu.f32 	%p33, %f7, 0f00000000;
	min.u32 	%r103, %r146, 33554431;
	shr.u32 	%r104, %r103, 23;
	shl.b32 	%r147, %r145, %r104;
	setp.gt.u32 	%p34, %r26, 2139095039;
	mov.b32 	%f122, %r5;
	selp.f32 	%f123, 0f7FFFFFFF, %f122, %p34;
	selp.f32 	%f124, 0f7FFFFFFF, %f123, %p33;
	mul.f32 	%f125, %f168, 0f34000000;
	mul.f32 	%f169, %f124, %f125;
$L__BB0_29:
	add.f32 	%f50, %f169, %f169;
	setp.gt.f32 	%p35, %f50, %f7;
	@%p35 bra 	$L__BB0_31;
	setp.neu.f32 	%p36, %f50, %f7;
	and.b32  	%r105, %r147, 1;
	setp.eq.b32 	%p37, %r105, 1;
	not.pred 	%p38, %p37;
	or.pred  	%p39, %p36, %p38;
	@%p39 bra 	$L__BB0_32;
$L__BB0_31:
	sub.f32 	%f169, %f169, %f7;
$L__BB0_32:
	mov.b32 	%r107, %f18;
	abs.f32 	%f126, %f169;
	setp.num.f32 	%p40, %f126, %f126;
	neg.f32 	%f128, %f169;
	setp.lt.s32 	%p41, %r107, 0;
	selp.f32 	%f129, %f128, %f169, %p40;
	selp.f32 	%f53, %f129, %f169, %p41;
	abs.f32 	%f173, %f19;
	setp.lt.f32 	%p42, %f173, %f12;
	mov.b32 	%r153, 0;
	@%p42 bra 	$L__BB0_44;
	setp.gtu.f32 	%p43, %f173, %f13;
	@%p43 bra 	$L__BB0_40;
	div.approx.f32 	%f130, %f173, %f12;
	cvt.rzi.f32.f32 	%f171, %f130;
	fma.rn.f32 	%f56, %f14, %f171, %f173;
	mov.b32 	%r39, %f56;
	mov.b32 	%r108, %f12;
	setp.lt.u32 	%p44, %r39, %r108;
	@%p44 bra 	$L__BB0_39;
	setp.lt.u32 	%p45, %r39, -2147483647;
	@%p45 bra 	$L__BB0_37;
	add.f32 	%f135, %f171, 0fBF800000;
	setp.lt.f32 	%p48, %f56, %f14;
	add.f32 	%f136, %f135, 0fBF800000;
	selp.f32 	%f171, %f136, %f135, %p48;
	bra.uni 	$L__BB0_39;
$L__BB0_37:
	add.f32 	%f171, %f171, 0f3F800000;
	add.f32 	%f131, %f12, %f12;
	setp.ltu.f32 	%p46, %f56, %f131;
	@%p46 bra 	$L__BB0_39;
	add.f32 	%f132, %f171, 0f3F800000;
	fma.rn.f32 	%f133, %f12, 0fC0400000, %f56;
	setp.ge.f32 	%p47, %f133, 0f00000000;
	add.f32 	%f134, %f132, 0f3F800000;
	selp.f32 	%f171, %f134, %f132, %p47;
$L__BB0_39:
	cvt.rzi.u32.f32 	%r153, %f171;
	fma.rn.f32 	%f173, %f14, %f171, %f173;
	bra.uni 	$L__BB0_44;
$L__BB0_40:
	mov.b32 	%r41, %f173;
	and.b32  	%r110, %r41, 8388607;
	or.b32  	%r148, %r110, 1065353216;
	mov.b32 	%f172, %r148;
	sub.s32 	%r111, %r41, %r6;
	and.b32  	%r112, %r111, -8388608;
	add.s32 	%r43, %r112, 192937984;
	setp.eq.s32 	%p49, %r43, 0;
	mov.b32 	%r151, 0;
	mov.u32 	%r152, %r151;
	@%p49 bra 	$L__BB0_43;
	mov.b32 	%r151, 0;
	mov.u32 	%r152, %r43;
$L__BB0_42:
	min.u32 	%r114, %r152, 192937984;
	add.s32 	%r115, %r148, %r114;
	mov.b32 	%f137, %r115;
	mul.f32 	%f138, %f15, %f137;
	fma.rn.f32 	%f139, %f16, %f138, %f137;
	fma.rn.f32 	%f140, %f139, %f15, %f138;
	fma.rn.f32 	%f141, %f16, %f140, %f137;
	fma.rz.f32 	%f142, %f141, %f15, %f140;
	cvt.rzi.f32.f32 	%f143, %f142;
	fma.rn.f32 	%f172, %f16, %f143, %f137;
	sub.s32 	%r152, %r152, %r114;
	mov.b32 	%r148, %f172;
	shr.u32 	%r116, %r114, 23;
	shl.b32 	%r117, %r151, %r116;
	cvt.rzi.u32.f32 	%r118, %f143;
	add.s32 	%r151, %r117, %r118;
	setp.ne.s32 	%p50, %r152, 0;
	setp.ne.s32 	%p51, %r148, 0;
	and.pred  	%p52, %p50, %p51;
	@%p52 bra 	$L__BB0_42;
$L__BB0_43:
	setp.leu.f32 	%p53, %f12, 0f00000000;
	min.u32 	%r119, %r152, 33554431;
	shr.u32 	%r120, %r119, 23;
	shl.b32 	%r153, %r151, %r120;
	setp.gt.u32 	%p54, %r41, 2139095039;
	mov.b32 	%f145, %r6;
	selp.f32 	%f146, 0f7FFFFFFF, %f145, %p54;
	selp.f32 	%f147, 0f7FFFFFFF, %f146, %p53;
	mul.f32 	%f148, %f172, 0f34000000;
	mul.f32 	%f173, %f147, %f148;
$L__BB0_44:
	add.f32 	%f67, %f173, %f173;
	setp.gt.f32 	%p55, %f67, %f12;
	@%p55 bra 	$L__BB0_46;
	setp.neu.f32 	%p56, %f67, %f12;
	and.b32  	%r121, %r153, 1;
	setp.eq.b32 	%p57, %r121, 1;
	not.pred 	%p58, %p57;
	or.pred  	%p59, %p56, %p58;
	@%p59 bra 	$L__BB0_47;
$L__BB0_46:
	sub.f32 	%f173, %f173, %f12;
$L__BB0_47:
	mov.b32 	%r122, %f19;
	abs.f32 	%f149, %f173;
	setp.num.f32 	%p60, %f149, %f149;
	neg.f32 	%f151, %f173;
	setp.lt.s32 	%p61, %r122, 0;
	selp.f32 	%f152, %f151, %f173, %p60;
	selp.f32 	%f153, %f152, %f173, %p61;
	add.f32 	%f70, %f1, %f36;
	fma.rn.f32 	%f71, %f74, 0f3F000000, %f53;
	fma.rn.f32 	%f72, %f75, 0f3F000000, %f153;
	cvt.rn.f32.s32 	%f154, %r57;
	mul.f32 	%f155, %f70, %f154;
	div.rn.f32 	%f156, %f155, %f73;
	cvt.rzi.s32.f32 	%r123, %f156;
	rem.s32 	%r124, %r123, %r57;
	cvt.rn.f32.s32 	%f157, %r58;
	mul.f32 	%f158, %f71, %f157;
	div.rn.f32 	%f159, %f158, %f74;
	cvt.rzi.s32.f32 	%r125, %f159;
	rem.s32 	%r126, %r125, %r58;
	cvt.rn.f32.s32 	%f160, %r59;
	mul.f32 	%f161, %f72, %f160;
	div.rn.f32 	%f162, %f161, %f75;
	cvt.rzi.s32.f32 	%r127, %f162;
	rem.s32 	%r128, %r127, %r59;
	div.s32 	%r129, %r135, %r61;
	mad.lo.s32 	%r130, %r129, %r57, %r124;
	mad.lo.s32 	%r131, %r130, %r58, %r126;
	mad.lo.s32 	%r54, %r131, %r59, %r128;
	mul.wide.s32 	%rd11, %r54, 4;
	add.s64 	%rd12, %rd2, %rd11;
	atom.global.add.u32 	%r55, [%rd12], 1;
	setp.ge.s32 	%p62, %r55, %r60;
	@%p62 bra 	$L__BB0_49;
	mad.lo.s32 	%r133, %r54, %r60, %r55;
	mul.wide.s32 	%rd13, %r133, 16;
	add.s64 	%rd14, %rd4, %rd13;
	rem.s32 	%r134, %r135, %r61;
	st.global.u32 	[%rd14], %r134;
	st.global.f32 	[%rd14+4], %f70;
	st.global.f32 	[%rd14+8], %f71;
	st.global.f32 	[%rd14+12], %f72;
	bra.uni 	$L__BB0_50;
$L__BB0_49:
	atom.global.exch.b32 	%r132, [%rd3], 1;
$L__BB0_50:
	add.s32 	%r135, %r135, %r7;
	setp.lt.s32 	%p63, %r135, %r3;
	@%p63 bra 	$L__BB0_2;
$L__BB0_51:
	ret;

}
	// .globl	_Z24createNeighbourListsKernPK8ParticlePKiPiS4_6float34int3iifiiS4_
.visible .entry _Z24createNeighbourListsKernPK8ParticlePKiPiS4_6float34int3iifiiS4_(
	.param .u64 .ptr .align 1 _Z24createNeighbourListsKernPK8ParticlePKiPiS4_6float34int3iifiiS4__param_0,
	.param .u64 .ptr .align 1 _Z24createNeighbourListsKernPK8ParticlePKiPiS4_6float34int3iifiiS4__param_1,
	.param .u64 .ptr .align 1 _Z24createNeighbourListsKernPK8ParticlePKiPiS4_6float34int3iifiiS4__param_2,
	.param .u64 .ptr .align 1 _Z24createNeighbourListsKernPK8ParticlePKiPiS4_6float34int3iifiiS4__param_3,
	.param .align 4 .b8 _Z24createNeighbourListsKernPK8ParticlePKiPiS4_6float34int3iifiiS4__param_4[12],
	.param .align 4 .b8 _Z24createNeighbourListsKernPK8ParticlePKiPiS4_6float34int3iifiiS4__param_5[12],
	.param .u32 _Z24createNeighbourListsKernPK8ParticlePKiPiS4_6float34int3iifiiS4__param_6,
	.param .u32 _Z24createNeighbourListsKernPK8ParticlePKiPiS4_6float34int3iifiiS4__param_7,
	.param .f32 _Z24createNeighbourListsKernPK8ParticlePKiPiS4_6float34int3iifiiS4__param_8,
	.param .u32 _Z24createNeighbourListsKernPK8ParticlePKiPiS4_6float34int3iifiiS4__param_9,
	.param .u32 _Z24createNeighbourListsKernPK8ParticlePKiPiS4_6float34int3iifiiS4__param_10,
	.param .u64 .ptr .align 1 _Z24createNeighbourListsKernPK8ParticlePKiPiS4_6float34int3iifiiS4__param_11
)
{
	.reg .pred 	%p<73>;
	.reg .b32 	%r<200>;
	.reg .b32 	%f<167>;
	.reg .b64 	%rd<23>;

	ld.param.f32 	%f78, [_Z24createNeighbourListsKernPK8ParticlePKiPiS4_6float34int3iifiiS4__param_4+8];
	ld.param.f32 	%f77, [_Z24createNeighbourListsKernPK8ParticlePKiPiS4_6float34int3iifiiS4__param_4+4];
	ld.param.f32 	%f76, [_Z24createNeighbourListsKernPK8ParticlePKiPiS4_6float34int3iifiiS4__param_4];
	ld.param.u32 	%r3, [_Z24createNeighbourListsKernPK8ParticlePKiPiS4_6float34int3iifiiS4__param_5+8];
	ld.param.u32 	%r1, [_Z24createNeighbourListsKernPK8ParticlePKiPiS4_6float34int3iifiiS4__param_5];
	ld.param.u32 	%r2, [_Z24createNeighbourListsKernPK8ParticlePKiPiS4_6float34int3iifiiS4__param_5+4];
	ld.param.u64 	%rd12, [_Z24createNeighbourListsKernPK8ParticlePKiPiS4_6float34int3iifiiS4__param_0];
	ld.param.u64 	%rd13, [_Z24createNeighbourListsKernPK8ParticlePKiPiS4_6float34int3iifiiS4__param_1];
	ld.param.u64 	%rd9, [_Z24createNeighbourListsKernPK8ParticlePKiPiS4_6float34int3iifiiS4__param_2];
	ld.param.u64 	%rd10, [_Z24createNeighbourListsKernPK8ParticlePKiPiS4_6float34int3iifiiS4__param_3];
	ld.param.u32 	%r83, [_Z24createNeighbourListsKernPK8ParticlePKiPiS4_6float34int3iifiiS4__param_6];
	ld.param.u32 	%r84, [_Z24createNeighbourListsKernPK8ParticlePKiPiS4_6float34int3iifiiS4__param_7];
	ld.param.f32 	%f79, [_Z24createNeighbourListsKernPK8ParticlePKiPiS4_6float34int3iifiiS4__param_8];
	ld.param.u32 	%r85, [_Z24createNeighbourListsKernPK8ParticlePKiPiS4_6float34int3iifiiS4__param_9];
	ld.param.u32 	%r86, [_Z24createNeighbourListsKernPK8ParticlePKiPiS4_6float34int3iifiiS4__param_10];
	ld.param.u64 	%rd11, [_Z24createNeighbourListsKernPK8ParticlePKiPiS4_6float34int3iifiiS4__param_11];
	cvta.to.global.u64 	%rd1, %rd12;
	cvta.to.global.u64 	%rd2, %rd13;
	mov.u32 	%r176, %ctaid.x;
	mul.lo.s32 	%r87, %r1, %r2;
	mul.lo.s32 	%r5, %r87, %r3;
	mul.lo.s32 	%r6, %r86, %r5;
	setp.ge.s32 	%p1, %r176, %r6;
	@%p1 bra 	$L__BB1_65;
	mov.u32 	%r7, %tid.x;
	mov.u32 	%r8, %ntid.x;
	abs.f32 	%f1, %f76;
	mul.f32 	%f2, %f1, 0f4B000000;
	neg.f32 	%f3, %f1;
	add.f32 	%f4, %f1, %f1;
	mov.b32 	%r88, %f2;
	and.b32  	%r9, %r88, -8388608;
	and.b32  	%r89, %r88, 8388607;
	or.b32  	%r90, %r89, 1065353216;
	mov.b32 	%f80, %r90;
	rcp.approx.ftz.f32 	%f5, %f80;
	neg.f32 	%f6, %f80;
	abs.f32 	%f7, %f77;
	mul.f32 	%f8, %f7, 0f4B000000;
	neg.f32 	%f9, %f7;
	add.f32 	%f10, %f7, %f7;
	mov.b32 	%r91, %f8;
	and.b32  	%r10, %r91, -8388608;
	and.b32  	%r92, %r91, 8388607;
	or.b32  	%r93, %r92, 1065353216;
	mov.b32 	%f81, %r93;
	rcp.approx.ftz.f32 	%f11, %f81;
	neg.f32 	%f12, %f81;
	abs.f32 	%f13, %f78;
	mul.f32 	%f14, %f13, 0f4B000000;
	neg.f32 	%f15, %f13;
	add.f32 	%f16, %f13, %f13;
	mov.b32 	%r94, %f14;
	and.b32  	%r11, %r94, -8388608;
	and.b32  	%r95, %r94, 8388607;
	or.b32  	%r96, %r95, 1065353216;
	mov.b32 	%f82, %r96;
	rcp.approx.ftz.f32 	%f17, %f82;
	neg.f32 	%f18, %f82;
	cvta.to.global.u64 	%rd3, %rd10;
	cvta.to.global.u64 	%rd4, %rd11;
	cvta.to.global.u64 	%rd5, %rd9;
$L__BB1_2:
	mul.wide.u32 	%rd14, %r176, 4;
	add.s64 	%rd6, %rd2, %rd14;
	ld.global.u32 	%r97, [%rd6];
	setp.ge.s32 	%p2, %r7, %r97;
	@%p2 bra 	$L__BB1_64;
	div.s32 	%r98, %r176, %r5;
	mul.lo.s32 	%r99, %r98, %r5;
	sub.s32 	%r100, %r176, %r99;
	mul.lo.s32 	%r13, %r176, %r83;
	mul.lo.s32 	%r101, %r2, %r3;
	div.s32 	%r102, %r100, %r101;
	add.s32 	%r14, %r102, %r1;
	div.s32 	%r103, %r100, %r3;
	rem.s32 	%r104, %r103, %r2;
	add.s32 	%r15, %r104, %r2;
	mul.lo.s32 	%r105, %r103, %r3;
	sub.s32 	%r106, %r100, %r105;
	add.s32 	%r16, %r106, %r3;
	mul.lo.s32 	%r17, %r98, %r1;
	mul.lo.s32 	%r18, %r98, %r85;
	mov.u32 	%r177, %r7;
$L__BB1_4:
	add.s32 	%r108, %r177, %r13;
	mul.wide.s32 	%rd15, %r108, 16;
	add.s64 	%rd16, %rd1, %rd15;
	ld.global.u32 	%r20, [%rd16];
	ld.global.f32 	%f19, [%rd16+4];
	ld.global.f32 	%f20, [%rd16+8];
	ld.global.f32 	%f21, [%rd16+12];
	add.s32 	%r109, %r20, %r18;
	mul.wide.s32 	%rd17, %r109, 4;
	add.s64 	%rd7, %rd3, %rd17;
	mul.lo.s32 	%r21, %r109, %r84;
	mov.b32 	%r178, -1;
$L__BB1_5:
	add.s32 	%r111, %r14, %r178;
	rem.s32 	%r112, %r111, %r1;
	add.s32 	%r113, %r112, %r17;
	mul.lo.s32 	%r23, %r113, %r2;
	mov.b32 	%r179, -1;
$L__BB1_6:
	add.s32 	%r115, %r15, %r179;
	rem.s32 	%r116, %r115, %r2;
	add.s32 	%r117, %r23, %r116;
	mul.lo.s32 	%r25, %r117, %r3;
	mov.b32 	%r180, -1;
$L__BB1_7:
	add.s32 	%r118, %r16, %r180;
	rem.s32 	%r119, %r118, %r3;
	add.s32 	%r27, %r25, %r119;
	mul.wide.s32 	%rd18, %r27, 4;
	add.s64 	%rd8, %rd2, %rd18;
	ld.global.u32 	%r120, [%rd8];
	setp.lt.s32 	%p3, %r120, 1;
	@%p3 bra 	$L__BB1_60;
	mul.lo.s32 	%r28, %r27, %r83;
	mov.b32 	%r181, 0;
$L__BB1_9:
	add.s32 	%r123, %r181, %r28;
	mul.wide.s32 	%rd19, %r123, 16;
	add.s64 	%rd20, %rd1, %rd19;
	ld.global.u32 	%r30, [%rd20];
	ld.global.f32 	%f83, [%rd20+4];
	ld.global.f32 	%f84, [%rd20+8];
	ld.global.f32 	%f85, [%rd20+12];
	sub.f32 	%f22, %f19, %f83;
	sub.f32 	%f23, %f20, %f84;
	sub.f32 	%f24, %f21, %f85;
	abs.f32 	%f157, %f22;
	setp.lt.f32 	%p4, %f157, %f1;
	mov.b32 	%r187, 0;
	@%p4 bra 	$L__BB1_21;
	setp.gtu.f32 	%p5, %f157, %f2;
	@%p5 bra 	$L__BB1_17;
	div.approx.f32 	%f86, %f157, %f1;
	cvt.rzi.f32.f32 	%f155, %f86;
	fma.rn.f32 	%f27, %f3, %f155, %f157;
	mov.b32 	%r31, %f27;
	mov.b32 	%r124, %f1;
	setp.lt.u32 	%p6, %r31, %r124;
	@%p6 bra 	$L__BB1_16;
	setp.lt.u32 	%p7, %r31, -2147483647;
	@%p7 bra 	$L__BB1_14;
	add.f32 	%f90, %f155, 0fBF800000;
	setp.lt.f32 	%p10, %f27, %f3;
	add.f32 	%f91, %f90, 0fBF800000;
	selp.f32 	%f155, %f91, %f90, %p10;
	bra.uni 	$L__BB1_16;
$L__BB1_14:
	add.f32 	%f155, %f155, 0f3F800000;
	setp.ltu.f32 	%p8, %f27, %f4;
	@%p8 bra 	$L__BB1_16;
	add.f32 	%f87, %f155, 0f3F800000;
	fma.rn.f32 	%f88, %f1, 0fC0400000, %f27;
	setp.ge.f32 	%p9, %f88, 0f00000000;
	add.f32 	%f89, %f87, 0f3F800000;
	selp.f32 	%f155, %f89, %f87, %p9;
$L__BB1_16:
	cvt.rzi.u32.f32 	%r187, %f155;
	fma.rn.f32 	%f157, %f3, %f155, %f157;
	bra.uni 	$L__BB1_21;
$L__BB1_17:
	mov.b32 	%r33, %f157;
	and.b32  	%r126, %r33, 8388607;
	or.b32  	%r182, %r126, 1065353216;
	mov.b32 	%f156, %r182;
	sub.s32 	%r127, %r33, %r9;
	and.b32  	%r128, %r127, -8388608;
	add.s32 	%r35, %r128, 192937984;
	setp.eq.s32 	%p11, %r35, 0;
	mov.b32 	%r185, 0;
	mov.u32 	%r186, %r185;
	@%p11 bra 	$L__BB1_20;
	mov.b32 	%r185, 0;
	mov.u32 	%r186, %r35;
$L__BB1_19:
	min.u32 	%r130, %r186, 192937984;
	add.s32 	%r131, %r182, %r130;
	mov.b32 	%f92, %r131;
	mul.f32 	%f93, %f5, %f92;
	fma.rn.f32 	%f94, %f6, %f93, %f92;
	fma.rn.f32 	%f95, %f94, %f5, %f93;
	fma.rn.f32 	%f96, %f6, %f95, %f92;
	fma.rz.f32 	%f97, %f96, %f5, %f95;
	cvt.rzi.f32.f32 	%f98, %f97;
	fma.rn.f32 	%f156, %f6, %f98, %f92;
	sub.s32 	%r186, %r186, %r130;
	mov.b32 	%r182, %f156;
	shr.u32 	%r132, %r130, 23;
	shl.b32 	%r133, %r185, %r132;
	cvt.rzi.u32.f32 	%r134, %f98;
	add.s32 	%r185, %r133, %r134;
	setp.ne.s32 	%p12, %r186, 0;
	setp.ne.s32 	%p13, %r182, 0;
	and.pred  	%p14, %p12, %p13;
	@%p14 bra 	$L__BB1_19;
$L__BB1_20:
	setp.leu.f32 	%p15, %f1, 0f00000000;
	min.u32 	%r135, %r186, 33554431;
	shr.u32 	%r136, %r135, 23;
	shl.b32 	%r187, %r185, %r136;
	setp.gt.u32 	%p16, %r33, 2139095039;
	mov.b32 	%f100, %r9;
	selp.f32 	%f101, 0f7FFFFFFF, %f100, %p16;
	selp.f32 	%f102, 0f7FFFFFFF, %f101, %p15;
	mul.f32 	%f103, %f156, 0f34000000;
	mul.f32 	%f157, %f102, %f103;
$L__BB1_21:
	add.f32 	%f38, %f157, %f157;
	setp.gt.f32 	%p17, %f38, %f1;
	@%p17 bra 	$L__BB1_23;
	setp.neu.f32 	%p18, %f38, %f1;
	and.b32  	%r137, %r187, 1;
	setp.eq.b32 	%p19, %r137, 1;
	not.pred 	%p20, %p19;
	or.pred  	%p21, %p18, %p20;
	@%p21 bra 	$L__BB1_24;
$L__BB1_23:
	sub.f32 	%f157, %f157, %f1;
$L__BB1_24:
	mov.b32 	%r139, %f22;
	abs.f32 	%f104, %f157;
	setp.num.f32 	%p22, %f104, %f104;
	neg.f32 	%f106, %f157;
	setp.lt.s32 	%p23, %r139, 0;
	selp.f32 	%f107, %f106, %f157, %p22;
	selp.f32 	%f41, %f107, %f157, %p23;
	abs.f32 	%f161, %f23;
	setp.lt.f32 	%p24, %f161, %f7;
	mov.b32 	%r193, 0;
	@%p24 bra 	$L__BB1_36;
	setp.gtu.f32 	%p25, %f161, %f8;
	@%p25 bra 	$L__BB1_32;
	div.approx.f32 	%f108, %f161, %f7;
	cvt.rzi.f32.f32 	%f159, %f108;
	fma.rn.f32 	%f44, %f9, %f159, %f161;
	mov.b32 	%r46, %f44;
	mov.b32 	%r140, %f7;
	setp.lt.u32 	%p26, %r46, %r140;
	@%p26 bra 	$L__BB1_31;
	setp.lt.u32 	%p27, %r46, -2147483647;
	@%p27 bra 	$L__BB1_29;
	add.f32 	%f112, %f159, 0fBF800000;
	setp.lt.f32 	%p30, %f44, %f9;
	add.f32 	%f113, %f112, 0fBF800000;
	selp.f32 	%f159, %f113, %f112, %p30;
	bra.uni 	$L__BB1_31;
$L__BB1_29:
	add.f32 	%f159, %f159, 0f3F800000;
	setp.ltu.f32 	%p28, %f44, %f10;
	@%p28 bra 	$L__BB1_31;
	add.f32 	%f109, %f159, 0f3F800000;
	fma.rn.f32 	%f110, %f7, 0fC0400000, %f44;
	setp.ge.f32 	%p29, %f110, 0f00000000;
	add.f32 	%f111, %f109, 0f3F800000;
	selp.f32 	%f159, %f111, %f109, %p29;
$L__BB1_31:
	cvt.rzi.u32.f32 	%r193, %f159;
	fma.rn.f32 	%f161, %f9, %f159, %f161;
	bra.uni 	$L__BB1_36;
$L__BB1_32:
	mov.b32 	%r48, %f161;
	and.b32  	%r142, %r48, 8388607;
	or.b32  	%r188, %r142, 1065353216;
	mov.b32 	%f160, %r188;
	sub.s32 	%r143, %r48, %r10;
	and.b32  	%r144, %r143, -8388608;
	add.s32 	%r50, %r144, 192937984;
	setp.eq.s32 	%p31, %r50, 0;
	mov.b32 	%r191, 0;
	mov.u32 	%r192, %r191;
	@%p31 bra 	$L__BB1_35;
	mov.b32 	%r191, 0;
	mov.u32 	%r192, %r50;
$L__BB1_34:
	min.u32 	%r146, %r192, 192937984;
	add.s32 	%r147, %r188, %r146;
	mov.b32 	%f114, %r147;
	mul.f32 	%f115, %f11, %f114;
	fma.rn.f32 	%f116, %f12, %f115, %f114;
	fma.rn.f32 	%f117, %f116, %f11, %f115;
	fma.rn.f32 	%f118, %f12, %f117, %f114;
	fma.rz.f32 	%f119, %f118, %f11, %f117;
	cvt.rzi.f32.f32 	%f120, %f119;
	fma.rn.f32 	%f160, %f12, %f120, %f114;
	sub.s32 	%r192, %r192, %r146;
	mov.b32 	%r188, %f160;
	shr.u32 	%r148, %r146, 23;
	shl.b32 	%r149, %r191, %r148;
	cvt.rzi.u32.f32 	%r150, %f120;
	add.s32 	%r191, %r149, %r150;
	setp.ne.s32 	%p32, %r192, 0;
	setp.ne.s32 	%p33, %r188, 0;
	and.pred  	%p34, %p32, %p33;
	@%p34 bra 	$L__BB1_34;
$L__BB1_35:
	setp.leu.f32 	%p35, %f7, 0f00000000;
	min.u32 	%r151, %r192, 33554431;
	shr.u32 	%r152, %r151, 23;
	shl.b32 	%r193, %r191, %r152;
	setp.gt.u32 	%p36, %r48, 2139095039;
	mov.b32 	%f122, %r10;
	selp.f32 	%f123, 0f7FFFFFFF, %f122, %p36;
	selp.f32 	%f124, 0f7FFFFFFF, %f123, %p35;
	mul.f32 	%f125, %f160, 0f34000000;
	mul.f32 	%f161, %f124, %f125;
$L__BB1_36:
	add.f32 	%f55, %f161, %f161;
	setp.gt.f32 	%p37, %f55, %f7;
	@%p37 bra 	$L__BB1_38;
	setp.neu.f32 	%p38, %f55, %f7;
	and.b32  	%r153, %r193, 1;
	setp.eq.b32 	%p39, %r153, 1;
	not.pred 	%p40, %p39;
	or.pred  	%p41, %p38, %p40;
	@%p41 bra 	$L__BB1_39;
$L__BB1_38:
	sub.f32 	%f161, %f161, %f7;
$L__BB1_39:
	mov.b32 	%r155, %f23;
	abs.f32 	%f126, %f161;
	setp.num.f32 	%p42, %f126, %f126;
	neg.f32 	%f128, %f161;
	setp.lt.s32 	%p43, %r155, 0;
	selp.f32 	%f129, %f128, %f161, %p42;
	selp.f32 	%f58, %f129, %f161, %p43;
	abs.f32 	%f165, %f24;
	setp.lt.f32 	%p44, %f165, %f13;
	mov.b32 	%r199, 0;
	@%p44 bra 	$L__BB1_51;
	setp.gtu.f32 	%p45, %f165, %f14;
	@%p45 bra 	$L__BB1_47;
	div.approx.f32 	%f130, %f165, %f13;
	cvt.rzi.f32.f32 	%f163, %f130;
	fma.rn.f32 	%f61, %f15, %f163, %f165;
	mov.b32 	%r61, %f61;
	mov.b32 	%r156, %f13;
	setp.lt.u32 	%p46, %r61, %r156;
	@%p46 bra 	$L__BB1_46;
	setp.lt.u32 	%p47, %r61, -2147483647;
	@%p47 bra 	$L__BB1_44;
	add.f32 	%f134, %f163, 0fBF800000;
	setp.lt.f32 	%p50, %f61, %f15;
	add.f32 	%f135, %f134, 0fBF800000;
	selp.f32 	%f163, %f135, %f134, %p50;
	bra.uni 	$L__BB1_46;
$L__BB1_44:
	add.f32 	%f163, %f163, 0f3F800000;
	setp.ltu.f32 	%p48, %f61, %f16;
	@%p48 bra 	$L__BB1_46;
	add.f32 	%f131, %f163, 0f3F800000;
	fma.rn.f32 	%f132, %f13, 0fC0400000, %f61;
	setp.ge.f32 	%p49, %f132, 0f00000000;
	add.f32 	%f133, %f131, 0f3F800000;
	selp.f32 	%f163, %f133, %f131, %p49;
$L__BB1_46:
	cvt.rzi.u32.f32 	%r199, %f163;
	fma.rn.f32 	%f165, %f15, %f163, %f165;
	bra.uni 	$L__BB1_51;
$L__BB1_47:
	mov.b32 	%r63, %f165;
	and.b32  	%r158, %r63, 8388607;
	or.b32  	%r194, %r158, 1065353216;
	mov.b32 	%f164, %r194;
	sub.s32 	%r159, %r63, %r11;
	and.b32  	%r160, %r159, -8388608;
	add.s32 	%r65, %r160, 192937984;
	setp.eq.s32 	%p51, %r65, 0;
	mov.b32 	%r197, 0;
	mov.u32 	%r198, %r197;
	@%p51 bra 	$L__BB1_50;
	mov.b32 	%r197, 0;
	mov.u32 	%r198, %r65;
$L__BB1_49:
	min.u32 	%r162, %r198, 192937984;
	add.s32 	%r163, %r194, %r162;
	mov.b32 	%f136, %r163;
	mul.f32 	%f137, %f17, %f136;
	fma.rn.f32 	%f138, %f18, %f137, %f136;
	fma.rn.f32 	%f139, %f138, %f17, %f137;
	fma.rn.f32 	%f140, %f18, %f139, %f136;
	fma.rz.f32 	%f141, %f140, %f17, %f139;
	cvt.rzi.f32.f32 	%f142, %f141;
	fma.rn.f32 	%f164, %f18, %f142, %f136;
	sub.s32 	%r198, %r198, %r162;
	mov.b32 	%r194, %f164;
	shr.u32 	%r164, %r162, 23;
	shl.b32 	%r165, %r197, %r164;
	cvt.rzi.u32.f32 	%r166, %f142;
	add.s32 	%r197, %r165, %r166;
	setp.ne.s32 	%p52, %r198, 0;
	setp.ne.s32 	%p53, %r194, 0;
	and.pred  	%p54, %p52, %p53;
	@%p54 bra 	$L__BB1_49;
$L__BB1_50:
	setp.leu.f32 	%p55, %f13, 0f00000000;
	min.u32 	%r167, %r198, 33554431;
	shr.u32 	%r168, %r167, 23;
	shl.b32 	%r199, %r197, %r168;
	setp.gt.u32 	%p56, %r63, 2139095039;
	mov.b32 	%f144, %r11;
	selp.f32 	%f145, 0f7FFFFFFF, %f144, %p56;
	selp.f32 	%f146, 0f7FFFFFFF, %f145, %p55;
	mul.f32 	%f147, %f164, 0f34000000;
	mul.f32 	%f165, %f146, %f147;
$L__BB1_51:
	add.f32 	%f72, %f165, %f165;
	setp.gt.f32 	%p57, %f72, %f13;
	@%p57 bra 	$L__BB1_53;
	setp.neu.f32 	%p58, %f72, %f13;
	and.b32  	%r169, %r199, 1;
	setp.eq.b32 	%p59, %r169, 1;
	not.pred 	%p60, %p59;
	or.pred  	%p61, %p58, %p60;
	@%p61 bra 	$L__BB1_54;
$L__BB1_53:
	sub.f32 	%f165, %f165, %f13;
$L__BB1_54:
	mov.b32 	%r170, %f24;
	abs.f32 	%f148, %f165;
	setp.num.f32 	%p62, %f148, %f148;
	neg.f32 	%f150, %f165;
	setp.lt.s32 	%p63, %r170, 0;
	selp.f32 	%f151, %f150, %f165, %p62;
	selp.f32 	%f75, %f151, %f165, %p63;
	setp.eq.s32 	%p64, %r20, %r30;
	@%p64 bra 	$L__BB1_59;
	mul.f32 	%f152, %f58, %f58;
	fma.rn.f32 	%f153, %f41, %f41, %f152;
	fma.rn.f32 	%f154, %f75, %f75, %f153;
	setp.gtu.f32 	%p65, %f154, %f79;
	@%p65 bra 	$L__BB1_59;
	atom.global.add.u32 	%r76, [%rd7], 1;
	setp.ge.s32 	%p66, %r76, %r84;
	@%p66 bra 	$L__BB1_58;
	add.s32 	%r172, %r76, %r21;
	mul.wide.s32 	%rd21, %r172, 4;
	add.s64 	%rd22, %rd5, %rd21;
	st.global.u32 	[%rd22], %r30;
	bra.uni 	$L__BB1_59;
$L__BB1_58:
	atom.global.exch.b32 	%r171, [%rd4], 1;
$L__BB1_59:
	add.s32 	%r181, %r181, 1;
	ld.global.u32 	%r173, [%rd8];
	setp.lt.s32 	%p67, %r181, %r173;
	@%p67 bra 	$L__BB1_9;
$L__BB1_60:
	add.s32 	%r180, %r180, 1;
	setp.ne.s32 	%p68, %r180, 2;
	@%p68 bra 	$L__BB1_7;
	add.s32 	%r179, %r179, 1;
	setp.ne.s32 	%p69, %r179, 2;
	@%p69 bra 	$L__BB1_6;
	add.s32 	%r178, %r178, 1;
	setp.ne.s32 	%p70, %r178, 2;
	@%p70 bra 	$L__BB1_5;
	add.s32 	%r177, %r177, %r8;
	ld.global.u32 	%r174, [%rd6];
	setp.lt.s32 	%p71, %r177, %r174;
	@%p71 bra 	$L__BB1_4;
$L__BB1_64:
	mov.u32 	%r175, %nctaid.x;
	add.s32 	%r176, %r176, %r175;
	setp.lt.s32 	%p72, %r176, %r6;
	@%p72 bra 	$L__BB1_2;
$L__BB1_65:
	ret;

}
	// .globl	_Z16fillEdgeDataKernPKiS0_PKfPfiiii
.visible .entry _Z16fillEdgeDataKernPKiS0_PKfPfiiii(
	.param .u64 .ptr .align 1 _Z16fillEdgeDataKernPKiS0_PKfPfiiii_param_0,
	.param .u64 .ptr .align 1 _Z16fillEdgeDataKernPKiS0_PKfPfiiii_param_1,
	.param .u64 .ptr .align 1 _Z16fillEdgeDataKernPKiS0_PKfPfiiii_param_2,
	.param .u64 .ptr .align 1 _Z16fillEdgeDataKernPKiS0_PKfPfiiii_param_3,
	.param .u32 _Z16fillEdgeDataKernPKiS0_PKfPfiiii_param_4,
	.param .u32 _Z16fillEdgeDataKernPKiS0_PKfPfiiii_param_5,
	.param .u32 _Z16fillEdgeDataKernPKiS0_PKfPfiiii_param_6,
	.param .u32 _Z16fillEdgeDataKernPKiS0_PKfPfiiii_param_7
)
{
	.reg .pred 	%p<29>;
	.reg .b32 	%r<125>;
	.reg .b32 	%f<61>;
	.reg .b64 	%rd<90>;

	ld.param.u64 	%rd12, [_Z16fillEdgeDataKernPKiS0_PKfPfiiii_param_0];
	ld.param.u64 	%rd15, [_Z16fillEdgeDataKernPKiS0_PKfPfiiii_param_2];
	ld.param.u64 	%rd14, [_Z16fillEdgeDataKernPKiS0_PKfPfiiii_param_3];
	ld.param.u32 	%r23, [_Z16fillEdgeDataKernPKiS0_PKfPfiiii_param_4];
	ld.param.u32 	%r26, [_Z16fillEdgeDataKernPKiS0_PKfPfiiii_param_5];
	ld.param.u32 	%r24, [_Z16fillEdgeDataKernPKiS0_PKfPfiiii_param_6];
	ld.param.u32 	%r25, [_Z16fillEdgeDataKernPKiS0_PKfPfiiii_param_7];
	cvta.to.global.u64 	%rd1, %rd15;
	cvta.to.global.u64 	%rd2, %rd14;
	mov.u32 	%r27, %ctaid.x;
	mov.u32 	%r28, %ntid.x;
	mov.u32 	%r29, %tid.x;
	mad.lo.s32 	%r118, %r27, %r28, %r29;
	mul.lo.s32 	%r2, %r26, %r23;
	setp.ge.s32 	%p1, %r118, %r2;
	min.s32 	%r30, %r24, %r25;
	setp.lt.s32 	%p2, %r30, 1;
	or.pred  	%p3, %p2, %p1;
	@%p3 bra 	$L__BB2_46;
	and.b32  	%r3, %r25, 7;
	and.b32  	%r4, %r25, 2147483640;
	add.s64 	%rd3, %rd1, 28;
	add.s64 	%rd4, %rd2, 16;
	cvta.to.global.u64 	%rd5, %rd12;
$L__BB2_2:
	ld.param.u64 	%rd85, [_Z16fillEdgeDataKernPKiS0_PKfPfiiii_param_1];
	cvta.to.global.u64 	%rd16, %rd85;
	mul.wide.s32 	%rd17, %r118, 4;
	add.s64 	%rd18, %rd16, %rd17;
	ld.global.u32 	%r6, [%rd18];
	mul.lo.s32 	%r7, %r118, %r24;
	mov.b32 	%r119, 0;
$L__BB2_3:
	setp.lt.u32 	%p4, %r25, 8;
	add.s32 	%r9, %r119, %r7;
	mul.wide.s32 	%rd19, %r9, 4;
	add.s64 	%rd6, %rd5, %rd19;
	mov.b32 	%r123, 0;
	@%p4 bra 	$L__BB2_22;
	and.b32  	%r33, %r25, 2147483640;
	neg.s32 	%r121, %r33;
	mul.lo.s32 	%r120, %r9, %r25;
	mov.b64 	%rd89, 0;
$L__BB2_5:
	.pragma "nounroll";
	setp.ge.s32 	%p5, %r119, %r6;
	mov.f32 	%f46, 0f00000000;
	@%p5 bra 	$L__BB2_7;
	ld.global.u32 	%r34, [%rd6];
	rem.s32 	%r35, %r118, %r23;
	add.s32 	%r36, %r34, %r118;
	sub.s32 	%r37, %r36, %r35;
	cvt.u32.u64 	%r38, %rd89;
	mad.lo.s32 	%r39, %r37, %r25, %r38;
	mul.wide.s32 	%rd21, %r39, 4;
	add.s64 	%rd22, %rd3, %rd21;
	ld.global.f32 	%f46, [%rd22+-28];
$L__BB2_7:
	mul.wide.s32 	%rd23, %r120, 4;
	add.s64 	%rd8, %rd4, %rd23;
	st.global.f32 	[%rd8+-16], %f46;
	mov.f32 	%f47, 0f00000000;
	@%p5 bra 	$L__BB2_9;
	ld.global.u32 	%r40, [%rd6];
	rem.s32 	%r41, %r118, %r23;
	add.s32 	%r42, %r40, %r118;
	sub.s32 	%r43, %r42, %r41;
	mul.lo.s32 	%r44, %r43, %r25;
	cvt.s64.s32 	%rd24, %r44;
	add.s64 	%rd25, %rd89, %rd24;
	shl.b64 	%rd26, %rd25, 2;
	add.s64 	%rd27, %rd3, %rd26;
	ld.global.f32 	%f47, [%rd27+-24];
$L__BB2_9:
	st.global.f32 	[%rd8+-12], %f47;
	mov.f32 	%f48, 0f00000000;
	@%p5 bra 	$L__BB2_11;
	ld.global.u32 	%r45, [%rd6];
	rem.s32 	%r46, %r118, %r23;
	add.s32 	%r47, %r45, %r118;
	sub.s32 	%r48, %r47, %r46;
	mul.lo.s32 	%r49, %r48, %r25;
	cvt.s64.s32 	%rd28, %r49;
	add.s64 	%rd29, %rd89, %rd28;
	shl.b64 	%rd30, %rd29, 2;
	add.s64 	%rd31, %rd3, %rd30;
	ld.global.f32 	%f48, [%rd31+-20];
$L__BB2_11:
	st.global.f32 	[%rd8+-8], %f48;
	mov.f32 	%f49, 0f00000000;
	@%p5 bra 	$L__BB2_13;
	ld.global.u32 	%r50, [%rd6];
	rem.s32 	%r51, %r118, %r23;
	add.s32 	%r52, %r50, %r118;
	sub.s32 	%r53, %r52, %r51;
	mul.lo.s32 	%r54, %r53, %r25;
	cvt.s64.s32 	%rd32, %r54;
	add.s64 	%rd33, %rd89, %rd32;
	shl.b64 	%rd34, %rd33, 2;
	add.s64 	%rd35, %rd3, %rd34;
	ld.global.f32 	%f49, [%rd35+-16];
$L__BB2_13:
	st.global.f32 	[%rd8+-4], %f49;
	mov.f32 	%f50, 0f00000000;
	@%p5 bra 	$L__BB2_15;
	ld.global.u32 	%r55, [%rd6];
	rem.s32 	%r56, %r118, %r23;
	add.s32 	%r57, %r55, %r118;
	sub.s32 	%r58, %r57, %r56;
	mul.lo.s32 	%r59, %r58, %r25;
	cvt.s64.s32 	%rd36, %r59;
	add.s64 	%rd37, %rd89, %rd36;
	shl.b64 	%rd38, %rd37, 2;
	add.s64 	%rd39, %rd3, %rd38;
	ld.global.f32 	%f50, [%rd39+-12];
$L__BB2_15:
	st.global.f32 	[%rd8], %f50;
	mov.f32 	%f51, 0f00000000;
	@%p5 bra 	$L__BB2_17;
	ld.global.u32 	%r60, [%rd6];
	rem.s32 	%r61, %r118, %r23;
	add.s32 	%r62, %r60, %r118;
	sub.s32 	%r63, %r62, %r61;
	mul.lo.s32 	%r64, %r63, %r25;
	cvt.s64.s32 	%rd40, %r64;
	add.s64 	%rd41, %rd89, %rd40;
	shl.b64 	%rd42, %rd41, 2;
	add.s64 	%rd43, %rd3, %rd42;
	ld.global.f32 	%f51, [%rd43+-8];
$L__BB2_17:
	st.global.f32 	[%rd8+4], %f51;
	mov.f32 	%f52, 0f00000000;
	@%p5 bra 	$L__BB2_19;
	ld.global.u32 	%r65, [%rd6];
	rem.s32 	%r66, %r118, %r23;
	add.s32 	%r67, %r65, %r118;
	sub.s32 	%r68, %r67, %r66;
	mul.lo.s32 	%r69, %r68, %r25;
	cvt.s64.s32 	%rd44, %r69;
	add.s64 	%rd45, %rd89, %rd44;
	shl.b64 	%rd46, %rd45, 2;
	add.s64 	%rd47, %rd3, %rd46;
	ld.global.f32 	%f52, [%rd47+-4];
$L__BB2_19:
	st.global.f32 	[%rd8+8], %f52;
	mov.f32 	%f53, 0f00000000;
	@%p5 bra 	$L__BB2_21;
	ld.global.u32 	%r70, [%rd6];
	rem.s32 	%r71, %r118, %r23;
	add.s32 	%r72, %r70, %r118;
	sub.s32 	%r73, %r72, %r71;
	mul.lo.s32 	%r74, %r73, %r25;
	cvt.s64.s32 	%rd48, %r74;
	add.s64 	%rd49, %rd89, %rd48;
	shl.b64 	%rd50, %rd49, 2;
	add.s64 	%rd51, %rd3, %rd50;
	ld.global.f32 	%f53, [%rd51];
$L__BB2_21:
	st.global.f32 	[%rd8+12], %f53;
	add.s64 	%rd89, %rd89, 8;
	add.s32 	%r121, %r121, 8;
	add.s32 	%r120, %r120, 8;
	setp.eq.s32 	%p13, %r121, 0;
	mov.u32 	%r123, %r4;
	@%p13 bra 	$L__BB2_22;
	bra.uni 	$L__BB2_5;
$L__BB2_22:
	setp.eq.s32 	%p14, %r3, 0;
	@%p14 bra 	$L__BB2_44;
	add.s32 	%r75, %r3, -1;
	setp.lt.u32 	%p15, %r75, 3;
	@%p15 bra 	$L__BB2_33;
	setp.ge.s32 	%p16, %r119, %r6;
	mov.f32 	%f54, 0f00000000;
	@%p16 bra 	$L__BB2_26;
	ld.global.u32 	%r76, [%rd6];
	rem.s32 	%r77, %r118, %r23;
	add.s32 	%r78, %r76, %r118;
	sub.s32 	%r79, %r78, %r77;
	mad.lo.s32 	%r80, %r79, %r25, %r123;
	mul.wide.s32 	%rd52, %r80, 4;
	add.s64 	%rd53, %rd1, %rd52;
	ld.global.f32 	%f54, [%rd53];
$L__BB2_26:
	ld.param.u64 	%rd86, [_Z16fillEdgeDataKernPKiS0_PKfPfiiii_param_3];
	mad.lo.s32 	%r81, %r9, %r25, %r123;
	cvta.to.global.u64 	%rd54, %rd86;
	mul.wide.s32 	%rd55, %r81, 4;
	add.s64 	%rd10, %rd54, %rd55;
	st.global.f32 	[%rd10], %f54;
	mov.f32 	%f55, 0f00000000;
	@%p16 bra 	$L__BB2_28;
	ld.global.u32 	%r82, [%rd6];
	rem.s32 	%r83, %r118, %r23;
	add.s32 	%r84, %r82, %r118;
	sub.s32 	%r85, %r84, %r83;
	mul.lo.s32 	%r86, %r85, %r25;
	cvt.s64.s32 	%rd56, %r86;
	cvt.u64.u32 	%rd57, %r123;
	add.s64 	%rd58, %rd56, %rd57;
	shl.b64 	%rd59, %rd58, 2;
	add.s64 	%rd60, %rd1, %rd59;
	ld.global.f32 	%f55, [%rd60+4];
$L__BB2_28:
	setp.ge.s32 	%p18, %r119, %r6;
	st.global.f32 	[%rd10+4], %f55;
	mov.f32 	%f56, 0f00000000;
	@%p18 bra 	$L__BB2_30;
	ld.global.u32 	%r87, [%rd6];
	rem.s32 	%r88, %r118, %r23;
	add.s32 	%r89, %r87, %r118;
	sub.s32 	%r90, %r89, %r88;
	mul.lo.s32 	%r91, %r90, %r25;
	cvt.s64.s32 	%rd61, %r91;
	cvt.u64.u32 	%rd62, %r123;
	add.s64 	%rd63, %rd61, %rd62;
	shl.b64 	%rd64, %rd63, 2;
	add.s64 	%rd65, %rd1, %rd64;
	ld.global.f32 	%f56, [%rd65+8];
$L__BB2_30:
	setp.ge.s32 	%p19, %r119, %r6;
	st.global.f32 	[%rd10+8], %f56;
	mov.f32 	%f57, 0f00000000;
	@%p19 bra 	$L__BB2_32;
	ld.global.u32 	%r92, [%rd6];
	rem.s32 	%r93, %r118, %r23;
	add.s32 	%r94, %r92, %r118;
	sub.s32 	%r95, %r94, %r93;
	mul.lo.s32 	%r96, %r95, %r25;
	cvt.s64.s32 	%rd66, %r96;
	cvt.u64.u32 	%rd67, %r123;
	add.s64 	%rd68, %rd66, %rd67;
	shl.b64 	%rd69, %rd68, 2;
	add.s64 	%rd70, %rd1, %rd69;
	ld.global.f32 	%f57, [%rd70+12];
$L__BB2_32:
	st.global.f32 	[%rd10+12], %f57;
	add.s32 	%r123, %r123, 4;
$L__BB2_33:
	and.b32  	%r97, %r25, 3;
	setp.eq.s32 	%p20, %r97, 0;
	@%p20 bra 	$L__BB2_44;
	setp.eq.s32 	%p21, %r97, 1;
	@%p21 bra 	$L__BB2_40;
	setp.ge.s32 	%p22, %r119, %r6;
	mov.f32 	%f58, 0f00000000;
	@%p22 bra 	$L__BB2_37;
	ld.global.u32 	%r98, [%rd6];
	rem.s32 	%r99, %r118, %r23;
	add.s32 	%r100, %r98, %r118;
	sub.s32 	%r101, %r100, %r99;
	mad.lo.s32 	%r102, %r101, %r25, %r123;
	mul.wide.s32 	%rd71, %r102, 4;
	add.s64 	%rd72, %rd1, %rd71;
	ld.global.f32 	%f58, [%rd72];
$L__BB2_37:
	ld.param.u64 	%rd87, [_Z16fillEdgeDataKernPKiS0_PKfPfiiii_param_3];
	mad.lo.s32 	%r103, %r9, %r25, %r123;
	cvta.to.global.u64 	%rd73, %rd87;
	mul.wide.s32 	%rd74, %r103, 4;
	add.s64 	%rd11, %rd73, %rd74;
	st.global.f32 	[%rd11], %f58;
	mov.f32 	%f59, 0f00000000;
	@%p22 bra 	$L__BB2_39;
	ld.global.u32 	%r104, [%rd6];
	rem.s32 	%r105, %r118, %r23;
	add.s32 	%r106, %r104, %r118;
	sub.s32 	%r107, %r106, %r105;
	mul.lo.s32 	%r108, %r107, %r25;
	cvt.s64.s32 	%rd75, %r108;
	cvt.u64.u32 	%rd76, %r123;
	add.s64 	%rd77, %rd75, %rd76;
	shl.b64 	%rd78, %rd77, 2;
	add.s64 	%rd79, %rd1, %rd78;
	ld.global.f32 	%f59, [%rd79+4];
$L__BB2_39:
	st.global.f32 	[%rd11+4], %f59;
	add.s32 	%r123, %r123, 2;
$L__BB2_40:
	and.b32  	%r109, %r25, 1;
	setp.eq.b32 	%p24, %r109, 1;
	not.pred 	%p25, %p24;
	@%p25 bra 	$L__BB2_44;
	setp.ge.s32 	%p26, %r119, %r6;
	mov.f32 	%f60, 0f00000000;
	@%p26 bra 	$L__BB2_43;
	ld.global.u32 	%r110, [%rd6];
	rem.s32 	%r111, %r118, %r23;
	add.s32 	%r112, %r110, %r118;
	sub.s32 	%r113, %r112, %r111;
	mad.lo.s32 	%r114, %r113, %r25, %r123;
	mul.wide.s32 	%rd80, %r114, 4;
	add.s64 	%rd81, %rd1, %rd80;
	ld.global.f32 	%f60, [%rd81];
$L__BB2_43:
	ld.param.u64 	%rd88, [_Z16fillEdgeDataKernPKiS0_PKfPfiiii_param_3];
	mad.lo.s32 	%r115, %r9, %r25, %r123;
	cvta.to.global.u64 	%rd82, %rd88;
	mul.wide.s32 	%rd83, %r115, 4;
	add.s64 	%rd84, %rd82, %rd83;
	st.global.f32 	[%rd84], %f60;
$L__BB2_44:
	add.s32 	%r119, %r119, 1;
	setp.ne.s32 	%p27, %r119, %r24;
	@%p27 bra 	$L__BB2_3;
	mov.u32 	%r117, %nctaid.x;
	mad.lo.s32 	%r118, %r28, %r117, %r118;
	setp.lt.s32 	%p28, %r118, %r2;
	@%p28 bra 	$L__BB2_2;
$L__BB2_46:
	ret;

}
	// .globl	_Z18reduceEdgeDataKernPKiS0_PKfPfiiii
.visible .entry _Z18reduceEdgeDataKernPKiS0_PKfPfiiii(
	.param .u64 .ptr .align 1 _Z18reduceEdgeDataKernPKiS0_PKfPfiiii_param_0,
	.param .u64 .ptr .align 1 _Z18reduceEdgeDataKernPKiS0_PKfPfiiii_param_1,
	.param .u64 .ptr .align 1 _Z18reduceEdgeDataKernPKiS0_PKfPfiiii_param_2,
	.param .u64 .ptr .align 1 _Z18reduceEdgeDataKernPKiS0_PKfPfiiii_param_3,
	.param .u32 _Z18reduceEdgeDataKernPKiS0_PKfPfiiii_param_4,
	.param .u32 _Z18reduceEdgeDataKernPKiS0_PKfPfiiii_param_5,
	.param .u32 _Z18reduceEdgeDataKernPKiS0_PKfPfiiii_param_6,
	.param .u32 _Z18reduceEdgeDataKernPKiS0_PKfPfiiii_param_7
)
{
	.reg .pred 	%p<16>;
	.reg .b32 	%r<54>;
	.reg .b32 	%f<85>;
	.reg .b64 	%rd<50>;

	ld.param.u64 	%rd7, [_Z18reduceEdgeDataKernPKiS0_PKfPfiiii_param_1];
	ld.param.u64 	%rd9, [_Z18reduceEdgeDataKernPKiS0_PKfPfiiii_param_2];
	ld.param.u64 	%rd8, [_Z18reduceEdgeDataKernPKiS0_PKfPfiiii_param_3];
	ld.param.u32 	%r32, [_Z18reduceEdgeDataKernPKiS0_PKfPfiiii_param_4];
	ld.param.u32 	%r33, [_Z18reduceEdgeDataKernPKiS0_PKfPfiiii_param_5];
	ld.param.u32 	%r30, [_Z18reduceEdgeDataKernPKiS0_PKfPfiiii_param_6];
	ld.param.u32 	%r31, [_Z18reduceEdgeDataKernPKiS0_PKfPfiiii_param_7];
	cvta.to.global.u64 	%rd1, %rd9;
	mov.u32 	%r34, %ctaid.x;
	mov.u32 	%r1, %ntid.x;
	mov.u32 	%r35, %tid.x;
	mad.lo.s32 	%r47, %r34, %r1, %r35;
	mul.lo.s32 	%r3, %r33, %r32;
	setp.ge.s32 	%p1, %r47, %r3;
	setp.lt.s32 	%p2, %r31, 1;
	or.pred  	%p3, %p1, %p2;
	@%p3 bra 	$L__BB3_6;
	mul.lo.s32 	%r4, %r31, %r30;
	shl.b32 	%r5, %r31, 4;
	mov.u32 	%r36, %nctaid.x;
	mul.lo.s32 	%r6, %r1, %r36;
	cvta.to.global.u64 	%rd2, %rd7;
	cvta.to.global.u64 	%rd3, %rd8;
	mul.wide.u32 	%rd5, %r31, 4;
$L__BB3_2:
	mul.wide.s32 	%rd10, %r47, 4;
	add.s64 	%rd11, %rd2, %rd10;
	ld.global.u32 	%r8, [%rd11];
	mul.lo.s32 	%r9, %r47, %r30;
	mul.lo.s32 	%r10, %r47, %r31;
	and.b32  	%r11, %r8, 15;
	add.s32 	%r12, %r11, -1;
	and.b32  	%r13, %r8, 7;
	and.b32  	%r14, %r8, 2147483632;
	and.b32  	%r15, %r8, 3;
	neg.s32 	%r16, %r14;
	mov.b32 	%r48, 0;
$L__BB3_3:
	setp.gt.s32 	%p4, %r8, 0;
	mov.f32 	%f78, 0f00000000;
	@%p4 bra 	$L__BB3_7;
$L__BB3_4:
	add.s32 	%r46, %r48, %r10;
	mul.wide.s32 	%rd48, %r46, 4;
	add.s64 	%rd49, %rd3, %rd48;
	st.global.f32 	[%rd49], %f78;
	add.s32 	%r48, %r48, 1;
	setp.eq.s32 	%p14, %r48, %r31;
	@%p14 bra 	$L__BB3_5;
	bra.uni 	$L__BB3_3;
$L__BB3_5:
	add.s32 	%r47, %r47, %r6;
	setp.lt.s32 	%p15, %r47, %r3;
	@%p15 bra 	$L__BB3_2;
$L__BB3_6:
	ret;
$L__BB3_7:
	setp.lt.u32 	%p5, %r8, 16;
	mov.f32 	%f78, 0f00000000;
	mov.b32 	%r52, 0;
	@%p5 bra 	$L__BB3_10;
	mad.lo.s32 	%r49, %r4, %r47, %r48;
	mov.f32 	%f78, 0f00000000;
	mov.u32 	%r50, %r16;
$L__BB3_9:
	.pragma "nounroll";
	mul.wide.s32 	%rd12, %r49, 4;
	add.s64 	%rd13, %rd1, %rd12;
	ld.global.f32 	%f19, [%rd13];
	add.f32 	%f20, %f78, %f19;
	mul.wide.u32 	%rd14, %r31, 4;
	add.s64 	%rd15, %rd13, %rd14;
	ld.global.f32 	%f21, [%rd15];
	add.f32 	%f22, %f20, %f21;
	add.s64 	%rd16, %rd15, %rd14;
	ld.global.f32 	%f23, [%rd16];
	add.f32 	%f24, %f22, %f23;
	add.s64 	%rd17, %rd16, %rd14;
	ld.global.f32 	%f25, [%rd17];
	add.f32 	%f26, %f24, %f25;
	add.s64 	%rd18, %rd17, %rd14;
	ld.global.f32 	%f27, [%rd18];
	add.f32 	%f28, %f26, %f27;
	add.s64 	%rd19, %rd18, %rd14;
	ld.global.f32 	%f29, [%rd19];
	add.f32 	%f30, %f28, %f29;
	add.s64 	%rd20, %rd19, %rd14;
	ld.global.f32 	%f31, [%rd20];
	add.f32 	%f32, %f30, %f31;
	add.s64 	%rd21, %rd20, %rd14;
	ld.global.f32 	%f33, [%rd21];
	add.f32 	%f34, %f32, %f33;
	add.s64 	%rd22, %rd21, %rd14;
	ld.global.f32 	%f35, [%rd22];
	add.f32 	%f36, %f34, %f35;
	add.s64 	%rd23, %rd22, %rd14;
	ld.global.f32 	%f37, [%rd23];
	add.f32 	%f38, %f36, %f37;
	add.s64 	%rd24, %rd23, %rd14;
	ld.global.f32 	%f39, [%rd24];
	add.f32 	%f40, %f38, %f39;
	add.s64 	%rd25, %rd24, %rd14;
	ld.global.f32 	%f41, [%rd25];
	add.f32 	%f42, %f40, %f41;
	add.s64 	%rd26, %rd25, %rd14;
	ld.global.f32 	%f43, [%rd26];
	add.f32 	%f44, %f42, %f43;
	add.s64 	%rd27, %rd26, %rd14;
	ld.global.f32 	%f45, [%rd27];
	add.f32 	%f46, %f44, %f45;
	add.s64 	%rd28, %rd27, %rd14;
	ld.global.f32 	%f47, [%rd28];
	add.f32 	%f48, %f46, %f47;
	add.s64 	%rd29, %rd28, %rd14;
	ld.global.f32 	%f49, [%rd29];
	add.f32 	%f78, %f48, %f49;
	add.s32 	%r50, %r50, 16;
	add.s32 	%r49, %r49, %r5;
	setp.eq.s32 	%p6, %r50, 0;
	mov.u32 	%r52, %r14;
	@%p6 bra 	$L__BB3_10;
	bra.uni 	$L__BB3_9;
$L__BB3_10:
	setp.eq.s32 	%p7, %r11, 0;
	@%p7 bra 	$L__BB3_4;
	setp.lt.u32 	%p8, %r12, 7;
	@%p8 bra 	$L__BB3_13;
	add.s32 	%r39, %r52, %r9;
	mad.lo.s32 	%r40, %r39, %r31, %r48;
	mul.wide.s32 	%rd30, %r40, 4;
	add.s64 	%rd31, %rd1, %rd30;
	ld.global.f32 	%f51, [%rd31];
	add.f32 	%f52, %f78, %f51;
	mul.wide.u32 	%rd32, %r31, 4;
	add.s64 	%rd33, %rd31, %rd32;
	ld.global.f32 	%f53, [%rd33];
	add.f32 	%f54, %f52, %f53;
	add.s64 	%rd34, %rd33, %rd32;
	ld.global.f32 	%f55, [%rd34];
	add.f32 	%f56, %f54, %f55;
	add.s64 	%rd35, %rd34, %rd32;
	ld.global.f32 	%f57, [%rd35];
	add.f32 	%f58, %f56, %f57;
	add.s64 	%rd36, %rd35, %rd32;
	ld.global.f32 	%f59, [%rd36];
	add.f32 	%f60, %f58, %f59;
	add.s64 	%rd37, %rd36, %rd32;
	ld.global.f32 	%f61, [%rd37];
	add.f32 	%f62, %f60, %f61;
	add.s64 	%rd38, %rd37, %rd32;
	ld.global.f32 	%f63, [%rd38];
	add.f32 	%f64, %f62, %f63;
	add.s64 	%rd39, %rd38, %rd32;
	ld.global.f32 	%f65, [%rd39];
	add.f32 	%f78, %f64, %f65;
	add.s32 	%r52, %r52, 8;
$L__BB3_13:
	setp.eq.s32 	%p9, %r13, 0;
	@%p9 bra 	$L__BB3_4;
	add.s32 	%r41, %r13, -1;
	setp.lt.u32 	%p10, %r41, 3;
	@%p10 bra 	$L__BB3_16;
	add.s32 	%r42, %r52, %r9;
	mad.lo.s32 	%r43, %r42, %r31, %r48;
	mul.wide.s32 	%rd40, %r43, 4;
	add.s64 	%rd41, %rd1, %rd40;
	ld.global.f32 	%f67, [%rd41];
	add.f32 	%f68, %f78, %f67;
	add.s64 	%rd43, %rd41, %rd5;
	ld.global.f32 	%f69, [%rd43];
	add.f32 	%f70, %f68, %f69;
	add.s64 	%rd44, %rd43, %rd5;
	ld.global.f32 	%f71, [%rd44];
	add.f32 	%f72, %f70, %f71;
	add.s64 	%rd45, %rd44, %rd5;
	ld.global.f32 	%f73, [%rd45];
	add.f32 	%f78, %f72, %f73;
	add.s32 	%r52, %r52, 4;
$L__BB3_16:
	setp.eq.s32 	%p11, %r15, 0;
	@%p11 bra 	$L__BB3_4;
	setp.eq.s32 	%p12, %r15, 1;
	add.s32 	%r44, %r52, %r9;
	mad.lo.s32 	%r45, %r44, %r31, %r48;
	mul.wide.s32 	%rd46, %r45, 4;
	add.s64 	%rd4, %rd1, %rd46;
	ld.global.f32 	%f74, [%rd4];
	add.f32 	%f78, %f78, %f74;
	@%p12 bra 	$L__BB3_4;
	setp.eq.s32 	%p13, %r15, 2;
	add.s64 	%rd6, %rd4, %rd5;
	ld.global.f32 	%f75, [%rd6];
	add.f32 	%f78, %f78, %f75;
	@%p13 bra 	$L__BB3_4;
	add.s64 	%rd47, %rd6, %rd5;
	ld.global.f32 	%f76, [%rd47];
	add.f32 	%f78, %f78, %f76;
	bra.uni 	$L__BB3_4;

}
	// .globl	_Z15writeSrcDstKernPKiS0_S0_PiS1_ii
.visible .entry _Z15writeSrcDstKernPKiS0_S0_PiS1_ii(
	.param .u64 .ptr .align 1 _Z15writeSrcDstKernPKiS0_S0_PiS1_ii_param_0,
	.param .u64 .ptr .align 1 _Z15writeSrcDstKernPKiS0_S0_PiS1_ii_param_1,
	.param .u64 .ptr .align 1 _Z15writeSrcDstKernPKiS0_S0_PiS1_ii_param_2,
	.param .u64 .ptr .align 1 _Z15writeSrcDstKernPKiS0_S0_PiS1_ii_param_3,
	.param .u64 .ptr .align 1 _Z15writeSrcDstKernPKiS0_S0_PiS1_ii_param_4,
	.param .u32 _Z15writeSrcDstKernPKiS0_S0_PiS1_ii_param_5,
	.param .u32 _Z15writeSrcDstKernPKiS0_S0_PiS1_ii_param_6
)
{
	.reg .pred 	%p<5>;
	.reg .b32 	%r<31>;
	.reg .b64 	%rd<20>;

	ld.param.u64 	%rd5, [_Z15writeSrcDstKernPKiS0_S0_PiS1_ii_param_0];
	ld.param.u64 	%rd6, [_Z15writeSrcDstKernPKiS0_S0_PiS1_ii_param_1];
	ld.param.u64 	%rd7, [_Z15writeSrcDstKernPKiS0_S0_PiS1_ii_param_2];
	ld.param.u64 	%rd8, [_Z15writeSrcDstKernPKiS0_S0_PiS1_ii_param_3];
	ld.param.u64 	%rd9, [_Z15writeSrcDstKernPKiS0_S0_PiS1_ii_param_4];
	ld.param.u32 	%r16, [_Z15writeSrcDstKernPKiS0_S0_PiS1_ii_param_5];
	ld.param.u32 	%r17, [_Z15writeSrcDstKernPKiS0_S0_PiS1_ii_param_6];
	mov.u32 	%r1, %ctaid.y;
	mov.u32 	%r2, %ctaid.x;
	setp.eq.s32 	%p1, %r1, 0;
	mov.b32 	%r28, 0;
	@%p1 bra 	$L__BB4_2;
	cvta.to.global.u64 	%rd10, %rd7;
	add.s32 	%r19, %r1, -1;
	mul.wide.u32 	%rd11, %r19, 4;
	add.s64 	%rd12, %rd10, %rd11;
	ld.global.nc.u32 	%r28, [%rd12];
$L__BB4_2:
	setp.eq.s32 	%p2, %r2, 0;
	mul.lo.s32 	%r5, %r16, %r1;
	add.s32 	%r21, %r2, %r5;
	add.s32 	%r22, %r21, -1;
	cvta.to.global.u64 	%rd13, %rd6;
	mul.wide.s32 	%rd14, %r22, 4;
	add.s64 	%rd1, %rd13, %rd14;
	mov.b32 	%r29, 0;
	@%p2 bra 	$L__BB4_4;
	ld.global.nc.u32 	%r29, [%rd1];
$L__BB4_4:
	add.s32 	%r8, %r5, %r2;
	ld.global.nc.u32 	%r23, [%rd1+4];
	sub.s32 	%r9, %r23, %r29;
	mov.u32 	%r30, %tid.x;
	setp.ge.s32 	%p3, %r30, %r9;
	@%p3 bra 	$L__BB4_7;
	add.s32 	%r11, %r29, %r28;
	mul.lo.s32 	%r12, %r8, %r17;
	mov.u32 	%r13, %ntid.x;
	cvta.to.global.u64 	%rd2, %rd8;
	cvta.to.global.u64 	%rd3, %rd5;
	cvta.to.global.u64 	%rd4, %rd9;
$L__BB4_6:
	add.s32 	%r24, %r11, %r30;
	mul.wide.s32 	%rd15, %r24, 4;
	add.s64 	%rd16, %rd2, %rd15;
	st.global.u32 	[%rd16], %r8;
	add.s32 	%r25, %r30, %r12;
	mul.wide.s32 	%rd17, %r25, 4;
	add.s64 	%rd18, %rd3, %rd17;
	ld.global.nc.u32 	%r26, [%rd18];
	add.s32 	%r27, %r26, %r5;
	add.s64 	%rd19, %rd4, %rd15;
	st.global.u32 	[%rd19], %r27;
	add.s32 	%r30, %r30, %r13;
	setp.lt.s32 	%p4, %r30, %r9;
	@%p4 bra 	$L__BB4_6;
$L__BB4_7:
	ret;

}


// ===== COMPILED SASS (sm_100) =====

	.target	sm_100

	.elftype	@"ET_EXEC"


//--------------------- .note.nv.tkinfo           --------------------------
	.section	.note.nv.tkinfo,"",@"SHT_NOTE"
	.sectionflags	@"SHF_NOTE_NV_TKINFO"
	.tkinfo
        /*0018*/ 	.word	0x00000002
        /*0030*/ 	.string	""
        /*0030*/ 	.string	"ptxas"
        /*0030*/ 	.string	"Cuda compilation tools, release 13.0, V13.0.88"
        /*0030*/ 	.string	"Build cuda_13.0.r13.0/compiler.36424714_0"
        /*0030*/ 	.string	"-arch sm_100 -m 64 "



//--------------------- .note.nv.cuinfo           --------------------------
	.section	.note.nv.cuinfo,"",@"SHT_NOTE"
	.sectionflags	@"SHF_NOTE_NV_CUINFO"
        /*0018*/ 	.short	0x0002
        /*001a*/ 	.short	0x0064
        /*001c*/ 	.short	0x0082
	.zero		2


//--------------------- .nv.info                  --------------------------
	.section	.nv.info,"",@"SHT_CUDA_INFO"
	.align	4


	//----- nvinfo : EIATTR_REGCOUNT
	.align		4
        /*0000*/ 	.byte	0x04, 0x2f
        /*0002*/ 	.short	(.L_10 - .L_9)
	.align		4
.L_9:
        /*0004*/ 	.word	index@(_Z22assignParticlesToCellsPK6float3P8ParticlePiS_4int3iiiS4_)
        /*0008*/ 	.word	0x00000020


	//----- nvinfo : EIATTR_FRAME_SIZE
	.align		4
.L_10:
        /*000c*/ 	.byte	0x04, 0x11
        /*000e*/ 	.short	(.L_12 - .L_11)
	.align		4
.L_11:
        /*0010*/ 	.word	index@($__internal_0_$__cuda_sm3x_div_rn_noftz_f32_slowpath)
        /*0014*/ 	.word	0x00000000


	//----- nvinfo : EIATTR_FRAME_SIZE
	.align		4
.L_12:
        /*0018*/ 	.byte	0x04, 0x11
        /*001a*/ 	.short	(.L_14 - .L_13)
	.align		4
.L_13:
        /*001c*/ 	.word	index@(_Z22assignParticlesToCellsPK6float3P8ParticlePiS_4int3iiiS4_)
        /*0020*/ 	.word	0x00000000


	//----- nvinfo : EIATTR_REGCOUNT
	.align		4
.L_14:
        /*0024*/ 	.byte	0x04, 0x2f
        /*0026*/ 	.short	(.L_16 - .L_15)
	.align		4
.L_15:
        /*0028*/ 	.word	index@(_Z24createNeighbourListsKernPK8ParticlePKiPiS4_6float34int3iifiiS4_)
        /*002c*/ 	.word	0x00000030


	//----- nvinfo : EIATTR_FRAME_SIZE
	.align		4
.L_16:
        /*0030*/ 	.byte	0x04, 0x11
        /*0032*/ 	.short	(.L_18 - .L_17)
	.align		4
.L_17:
        /*0034*/ 	.word	index@(_Z24createNeighbourListsKernPK8ParticlePKiPiS4_6float34int3iifiiS4_)
        /*0038*/ 	.word	0x00000000


	//----- nvinfo : EIATTR_REGCOUNT
	.align		4
.L_18:
        /*003c*/ 	.byte	0x04, 0x2f
        /*003e*/ 	.short	(.L_20 - .L_19)
	.align		4
.L_19:
        /*0040*/ 	.word	index@(_Z16fillEdgeDataKernPKiS0_PKfPfiiii)
        /*0044*/ 	.word	0x0000001d


	//----- nvinfo : EIATTR_FRAME_SIZE
	.align		4
.L_20:
        /*0048*/ 	.byte	0x04, 0x11
        /*004a*/ 	.short	(.L_22 - .L_21)
	.align		4
.L_21:
        /*004c*/ 	.word	index@(_Z16fillEdgeDataKernPKiS0_PKfPfiiii)
        /*0050*/ 	.word	0x00000000


	//----- nvinfo : EIATTR_REGCOUNT
	.align		4
.L_22:
        /*0054*/ 	.byte	0x04, 0x2f
        /*0056*/ 	.short	(.L_24 - .L_23)
	.align		4
.L_23:
        /*0058*/ 	.word	index@(_Z18reduceEdgeDataKernPKiS0_PKfPfiiii)
        /*005c*/ 	.word	0x00000020


	//----- nvinfo : EIATTR_FRAME_SIZE
	.align		4
.L_24:
        /*0060*/ 	.byte	0x04, 0x11
        /*0062*/ 	.short	(.L_26 - .L_25)
	.align		4
.L_25:
        /*0064*/ 	.word	index@(_Z18reduceEdgeDataKernPKiS0_PKfPfiiii)
        /*0068*/ 	.word	0x00000000


	//----- nvinfo : EIATTR_REGCOUNT
	.align		4
.L_26:
        /*006c*/ 	.byte	0x04, 0x2f
        /*006e*/ 	.short	(.L_28 - .L_27)
	.align		4
.L_27:
        /*0070*/ 	.word	index@(_Z15writeSrcDstKernPKiS0_S0_PiS1_ii)
        /*0074*/ 	.word	0x00000016


	//----- nvinfo : EIATTR_FRAME_SIZE
	.align		4
.L_28:
        /*0078*/ 	.byte	0x04, 0x11
        /*007a*/ 	.short	(.L_30 - .L_29)
	.align		4
.L_29:
        /*007c*/ 	.word	index@(_Z15writeSrcDstKernPKiS0_S0_PiS1_ii)
        /*0080*/ 	.word	0x00000000


	//----- nvinfo : EIATTR_MIN_STACK_SIZE
	.align		4
.L_30:
        /*0084*/ 	.byte	0x04, 0x12
        /*0086*/ 	.short	(.L_32 - .L_31)
	.align		4
.L_31:
        /*0088*/ 	.word	index@(_Z15writeSrcDstKernPKiS0_S0_PiS1_ii)
        /*008c*/ 	.word	0x00000000


	//----- nvinfo : EIATTR_MIN_STACK_SIZE
	.align		4
.L_32:
        /*0090*/ 	.byte	0x04, 0x12
        /*0092*/ 	.short	(.L_34 - .L_33)
	.align		4
.L_33:
        /*0094*/ 	.word	index@(_Z18reduceEdgeDataKernPKiS0_PKfPfiiii)
        /*0098*/ 	.word	0x00000000


	//----- nvinfo : EIATTR_MIN_STACK_SIZE
	.align		4
.L_34:
        /*009c*/ 	.byte	0x04, 0x12
        /*009e*/ 	.short	(.L_36 - .L_35)
	.align		4
.L_35:
        /*00a0*/ 	.word	index@(_Z16fillEdgeDataKernPKiS0_PKfPfiiii)
        /*00a4*/ 	.word	0x00000000


	//----- nvinfo : EIATTR_MIN_STACK_SIZE
	.align		4
.L_36:
        /*00a8*/ 	.byte	0x04, 0x12
        /*00aa*/ 	.short	(.L_38 - .L_37)
	.align		4
.L_37:
        /*00ac*/ 	.word	index@(_Z24createNeighbourListsKernPK8ParticlePKiPiS4_6float34int3iifiiS4_)
        /*00b0*/ 	.word	0x00000000


	//----- nvinfo : EIATTR_MIN_STACK_SIZE
	.align		4
.L_38:
        /*00b4*/ 	.byte	0x04, 0x12
        /*00b6*/ 	.short	(.L_40 - .L_39)
	.align		4
.L_39:
        /*00b8*/ 	.word	index@(_Z22assignParticlesToCellsPK6float3P8ParticlePiS_4int3iiiS4_)
        /*00bc*/ 	.word	0x00000000
.L_40:


//--------------------- .nv.compat                --------------------------
	.section	.nv.compat,"",@"SHT_CUDA_COMPAT_INFO"
	.align	4
        /*0000*/ 	.byte	0x02, 0x09, 0x00, 0x00, 0x02, 0x02, 0x01, 0x00, 0x02, 0x05, 0x05, 0x00, 0x03, 0x07, 0x01, 0x01
        /*0010*/ 	.byte	0x02, 0x03, 0x00, 0x00, 0x02, 0x06, 0x01, 0x00, 0x04, 0x0b, 0x08, 0x00, 0x01, 0x00, 0x00, 0x00
        /*0020*/ 	.byte	0x00, 0x00, 0x00, 0x00


//--------------------- .nv.info._Z15writeSrcDstKernPKiS0_S0_PiS1_ii --------------------------
	.section	.nv.info._Z15writeSrcDstKernPKiS0_S0_PiS1_ii,"",@"SHT_CUDA_INFO"
	.sectionflags	@""
	.align	4


	//----- nvinfo : EIATTR_CUDA_API_VERSION
	.align		4
        /*0000*/ 	.byte	0x04, 0x37
        /*0002*/ 	.short	(.L_42 - .L_41)
.L_41:
        /*0004*/ 	.word	0x00000082


	//----- nvinfo : EIATTR_KPARAM_INFO
	.align		4
.L_42:
        /*0008*/ 	.byte	0x04, 0x17
        /*000a*/ 	.short	(.L_44 - .L_43)
.L_43:
        /*000c*/ 	.word	0x00000000
        /*0010*/ 	.short	0x0006
        /*0012*/ 	.short	0x002c
        /*0014*/ 	.byte	0x00, 0xf0, 0x11, 0x00


	//----- nvinfo : EIATTR_KPARAM_INFO
	.align		4
.L_44:
        /*0018*/ 	.byte	0x04, 0x17
        /*001a*/ 	.short	(.L_46 - .L_45)
.L_45:
        /*001c*/ 	.word	0x00000000
        /*0020*/ 	.short	0x0005
        /*0022*/ 	.short	0x0028
        /*0024*/ 	.byte	0x00, 0xf0, 0x11, 0x00


	//----- nvinfo : EIATTR_KPARAM_INFO
	.align		4
.L_46:
        /*0028*/ 	.byte	0x04, 0x17
        /*002a*/ 	.short	(.L_48 - .L_47)
.L_47:
        /*002c*/ 	.word	0x00000000
        /*0030*/ 	.short	0x0004
        /*0032*/ 	.short	0x0020
        /*0034*/ 	.byte	0x00, 0xf5, 0x21, 0x00


	//----- nvinfo : EIATTR_KPARAM_INFO
	.align		4
.L_48:
        /*0038*/ 	.byte	0x04, 0x17
        /*003a*/ 	.short	(.L_50 - .L_49)
.L_49:
        /*003c*/ 	.word	0x00000000
        /*0040*/ 	.short	0x0003
        /*0042*/ 	.short	0x0018
        /*0044*/ 	.byte	0x00, 0xf5, 0x21, 0x00


	//----- nvinfo : EIATTR_KPARAM_INFO
	.align		4
.L_50:
        /*0048*/ 	.byte	0x04, 0x17
        /*004a*/ 	.short	(.L_52 - .L_51)
.L_51:
        /*004c*/ 	.word	0x00000000
        /*0050*/ 	.short	0x0002
        /*0052*/ 	.short	0x0010
        /*0054*/ 	.byte	0x00, 0xf5, 0x21, 0x00


	//----- nvinfo : EIATTR_KPARAM_INFO
	.align		4
.L_52:
        /*0058*/ 	.byte	0x04, 0x17
        /*005a*/ 	.short	(.L_54 - .L_53)
.L_53:
        /*005c*/ 	.word	0x00000000
        /*0060*/ 	.short	0x0001
        /*0062*/ 	.short	0x0008
        /*0064*/ 	.byte	0x00, 0xf5, 0x21, 0x00


	//----- nvinfo : EIATTR_KPARAM_INFO
	.align		4
.L_54:
        /*0068*/ 	.byte	0x04, 0x17
        /*006a*/ 	.short	(.L_56 - .L_55)
.L_55:
        /*006c*/ 	.word	0x00000000
        /*0070*/ 	.short	0x0000
        /*0072*/ 	.short	0x0000
        /*0074*/ 	.byte	0x00, 0xf5, 0x21, 0x00


	//----- nvinfo : EIATTR_SPARSE_MMA_MASK
	.align		4
.L_56:
        /*0078*/ 	.byte	0x03, 0x50
        /*007a*/ 	.short	0x0000


	//----- nvinfo : EIATTR_MAXREG_COUNT
	.align		4
        /*007c*/ 	.byte	0x03, 0x1b
        /*007e*/ 	.short	0x00ff


	//----- nvinfo : EIATTR_MERCURY_ISA_VERSION
	.align		4
        /*0080*/ 	.byte	0x03, 0x5f
        /*0082*/ 	.short	0x0101


	//----- nvinfo : EIATTR_VRC_CTA_INIT_COUNT
	.align		4
        /*0084*/ 	.byte	0x02, 0x4a
	.zero		1
	.zero		1


	//----- nvinfo : EIATTR_EXIT_INSTR_OFFSETS
	.align		4
        /*0088*/ 	.byte	0x04, 0x1c
        /*008a*/ 	.short	(.L_58 - .L_57)


	//   ....[0]....
.L_57:
        /*008c*/ 	.word	0x00000150


	//   ....[1]....
        /*0090*/ 	.word	0x00000280


	//----- nvinfo : EIATTR_CRS_STACK_SIZE
	.align		4
.L_58:
        /*0094*/ 	.byte	0x04, 0x1e
        /*0096*/ 	.short	(.L_60 - .L_59)
.L_59:
        /*0098*/ 	.word	0x00000000


	//----- nvinfo : EIATTR_CBANK_PARAM_SIZE
	.align		4
.L_60:
        /*009c*/ 	.byte	0x03, 0x19
        /*009e*/ 	.short	0x0030


	//----- nvinfo : EIATTR_PARAM_CBANK
	.align		4
        /*00a0*/ 	.byte	0x04, 0x0a
        /*00a2*/ 	.short	(.L_62 - .L_61)
	.align		4
.L_61:
        /*00a4*/ 	.word	index@(.nv.constant0._Z15writeSrcDstKernPKiS0_S0_PiS1_ii)
        /*00a8*/ 	.short	0x0380
        /*00aa*/ 	.short	0x0030


	//----- nvinfo : EIATTR_SW_WAR
	.align		4
.L_62:
        /*00ac*/ 	.byte	0x04, 0x36
        /*00ae*/ 	.short	(.L_64 - .L_63)
.L_63:
        /*00b0*/ 	.word	0x00000008
.L_64:


//--------------------- .nv.info._Z18reduceEdgeDataKernPKiS0_PKfPfiiii --------------------------
	.section	.nv.info._Z18reduceEdgeDataKernPKiS0_PKfPfiiii,"",@"SHT_CUDA_INFO"
	.sectionflags	@""
	.align	4


	//----- nvinfo : EIATTR_CUDA_API_VERSION
	.align		4
        /*0000*/ 	.byte	0x04, 0x37
        /*0002*/ 	.short	(.L_66 - .L_65)
.L_65:
        /*0004*/ 	.word	0x00000082


	//----- nvinfo : EIATTR_KPARAM_INFO
	.align		4
.L_66:
        /*0008*/ 	.byte	0x04, 0x17
        /*000a*/ 	.short	(.L_68 - .L_67)
.L_67:
        /*000c*/ 	.word	0x00000000
        /*0010*/ 	.short	0x0007
        /*0012*/ 	.short	0x002c
        /*0014*/ 	.byte	0x00, 0xf0, 0x11, 0x00


	//----- nvinfo : EIATTR_KPARAM_INFO
	.align		4
.L_68:
        /*0018*/ 	.byte	0x04, 0x17
        /*001a*/ 	.short	(.L_70 - .L_69)
.L_69:
        /*001c*/ 	.word	0x00000000
        /*0020*/ 	.short	0x0006
        /*0022*/ 	.short	0x0028
        /*0024*/ 	.byte	0x00, 0xf0, 0x11, 0x00


	//----- nvinfo : EIATTR_KPARAM_INFO
	.align		4
.L_70:
        /*0028*/ 	.byte	0x04, 0x17
        /*002a*/ 	.short	(.L_72 - .L_71)
.L_71:
        /*002c*/ 	.word	0x00000000
        /*0030*/ 	.short	0x0005
        /*0032*/ 	.short	0x0024
        /*0034*/ 	.byte	0x00, 0xf0, 0x11, 0x00


	//----- nvinfo : EIATTR_KPARAM_INFO
	.align		4
.L_72:
        /*0038*/ 	.byte	0x04, 0x17
        /*003a*/ 	.short	(.L_74 - .L_73)
.L_73:
        /*003c*/ 	.word	0x00000000
        /*0040*/ 	.short	0x0004
        /*0042*/ 	.short	0x0020
        /*0044*/ 	.byte	0x00, 0xf0, 0x11, 0x00


	//----- nvinfo : EIATTR_KPARAM_INFO
	.align		4
.L_74:
        /*0048*/ 	.byte	0x04, 0x17
        /*004a*/ 	.short	(.L_76 - .L_75)
.L_75:
        /*004c*/ 	.word	0x00000000
        /*0050*/ 	.short	0x0003
        /*0052*/ 	.short	0x0018
        /*0054*/ 	.byte	0x00, 0xf5, 0x21, 0x00


	//----- nvinfo : EIATTR_KPARAM_INFO
	.align		4
.L_76:
        /*0058*/ 	.byte	0x04, 0x17
        /*005a*/ 	.short	(.L_78 - .L_77)
.L_77:
        /*005c*/ 	.word	0x00000000
        /*0060*/ 	.short	0x0002
        /*0062*/ 	.short	0x0010
        /*0064*/ 	.byte	0x00, 0xf5, 0x21, 0x00


	//----- nvinfo : EIATTR_KPARAM_INFO
	.align		4
.L_78:
        /*0068*/ 	.byte	0x04, 0x17
        /*006a*/ 	.short	(.L_80 - .L_79)
.L_79:
        /*006c*/ 	.word	0x00000000
        /*0070*/ 	.short	0x0001
        /*0072*/ 	.short	0x0008
        /*0074*/ 	.byte	0x00, 0xf5, 0x21, 0x00


	//----- nvinfo : EIATTR_KPARAM_INFO
	.align		4
.L_80:
        /*0078*/ 	.byte	0x04, 0x17
        /*007a*/ 	.short	(.L_82 - .L_81)
.L_81:
        /*007c*/ 	.word	0x00000000
        /*0080*/ 	.short	0x0000
        /*0082*/ 	.short	0x0000
        /*0084*/ 	.byte	0x00, 0xf5, 0x21, 0x00


	//----- nvinfo : EIATTR_SPARSE_MMA_MASK
	.align		4
.L_82:
        /*0088*/ 	.byte	0x03, 0x50
        /*008a*/ 	.short	0x0000


	//----- nvinfo : EIATTR_MAXREG_COUNT
	.align		4
        /*008c*/ 	.byte	0x03, 0x1b
        /*008e*/ 	.short	0x00ff


	//----- nvinfo : EIATTR_MERCURY_ISA_VERSION
	.align		4
        /*0090*/ 	.byte	0x03, 0x5f
        /*0092*/ 	.short	0x0101


	//----- nvinfo : EIATTR_VRC_CTA_INIT_COUNT
	.align		4
        /*0094*/ 	.byte	0x02, 0x4a
	.zero		1
	.zero		1


	//----- nvinfo : EIATTR_EXIT_INSTR_OFFSETS
	.align		4
        /*0098*/ 	.byte	0x04, 0x1c
        /*009a*/ 	.short	(.L_84 - .L_83)


	//   ....[0]....
.L_83:
        /*009c*/ 	.word	0x000000a0


	//   ....[1]....
        /*00a0*/ 	.word	0x00000b90


	//----- nvinfo : EIATTR_CRS_STACK_SIZE
	.align		4
.L_84:
        /*00a4*/ 	.byte	0x04, 0x1e
        /*00a6*/ 	.short	(.L_86 - .L_85)
.L_85:
        /*00a8*/ 	.word	0x00000000


	//----- nvinfo : EIATTR_CBANK_PARAM_SIZE
	.align		4
.L_86:
        /*00ac*/ 	.byte	0x03, 0x19
        /*00ae*/ 	.short	0x0030


	//----- nvinfo : EIATTR_PARAM_CBANK
	.align		4
        /*00b0*/ 	.byte	0x04, 0x0a
        /*00b2*/ 	.short	(.L_88 - .L_87)
	.align		4
.L_87:
        /*00b4*/ 	.word	index@(.nv.constant0._Z18reduceEdgeDataKernPKiS0_PKfPfiiii)
        /*00b8*/ 	.short	0x0380
        /*00ba*/ 	.short	0x0030


	//----- nvinfo : EIATTR_SW_WAR
	.align		4
.L_88:
        /*00bc*/ 	.byte	0x04, 0x36
        /*00be*/ 	.short	(.L_90 - .L_89)
.L_89:
        /*00c0*/ 	.word	0x00000008
.L_90:


//--------------------- .nv.info._Z16fillEdgeDataKernPKiS0_PKfPfiiii --------------------------
	.section	.nv.info._Z16fillEdgeDataKernPKiS0_PKfPfiiii,"",@"SHT_CUDA_INFO"
	.sectionflags	@""
	.align	4


	//----- nvinfo : EIATTR_CUDA_API_VERSION
	.align		4
        /*0000*/ 	.byte	0x04, 0x37
        /*0002*/ 	.short	(.L_92 - .L_91)
.L_91:
        /*0004*/ 	.word	0x00000082


	//----- nvinfo : EIATTR_KPARAM_INFO
	.align		4
.L_92:
        /*0008*/ 	.byte	0x04, 0x17
        /*000a*/ 	.short	(.L_94 - .L_93)
.L_93:
        /*000c*/ 	.word	0x00000000
        /*0010*/ 	.short	0x0007
        /*0012*/ 	.short	0x002c
        /*0014*/ 	.byte	0x00, 0xf0, 0x11, 0x00


	//----- nvinfo : EIATTR_KPARAM_INFO
	.align		4
.L_94:
        /*0018*/ 	.byte	0x04, 0x17
        /*001a*/ 	.short	(.L_96 - .L_95)
.L_95:
        /*001c*/ 	.word	0x00000000
        /*0020*/ 	.short	0x0006
        /*0022*/ 	.short	0x0028
        /*0024*/ 	.byte	0x00, 0xf0, 0x11, 0x00


	//----- nvinfo : EIATTR_KPARAM_INFO
	.align		4
.L_96:
        /*0028*/ 	.byte	0x04, 0x17
        /*002a*/ 	.short	(.L_98 - .L_97)
.L_97:
        /*002c*/ 	.word	0x00000000
        /*0030*/ 	.short	0x0005
        /*0032*/ 	.short	0x0024
        /*0034*/ 	.byte	0x00, 0xf0, 0x11, 0x00


	//----- nvinfo : EIATTR_KPARAM_INFO
	.align		4
.L_98:
        /*0038*/ 	.byte	0x04, 0x17
        /*003a*/ 	.short	(.L_100 - .L_99)
.L_99:
        /*003c*/ 	.word	0x00000000
        /*0040*/ 	.short	0x0004
        /*0042*/ 	.short	0x0020
        /*0044*/ 	.byte	0x00, 0xf0, 0x11, 0x00


	//----- nvinfo : EIATTR_KPARAM_INFO
	.align		4
.L_100:
        /*0048*/ 	.byte	0x04, 0x17
        /*004a*/ 	.short	(.L_102 - .L_101)
.L_101:
        /*004c*/ 	.word	0x00000000
        /*0050*/ 	.short	0x0003
        /*0052*/ 	.short	0x0018
        /*0054*/ 	.byte	0x00, 0xf5, 0x21, 0x00


	//----- nvinfo : EIATTR_KPARAM_INFO
	.align		4
.L_102:
        /*0058*/ 	.byte	0x04, 0x17
        /*005a*/ 	.short	(.L_104 - .L_103)
.L_103:
        /*005c*/ 	.word	0x00000000
        /*0060*/ 	.short	0x0002
        /*0062*/ 	.short	0x0010
        /*0064*/ 	.byte	0x00, 0xf5, 0x21, 0x00


	//----- nvinfo : EIATTR_KPARAM_INFO
	.align		4
.L_104:
        /*0068*/ 	.byte	0x04, 0x17
        /*006a*/ 	.short	(.L_106 - .L_105)
.L_105:
        /*006c*/ 	.word	0x00000000
        /*0070*/ 	.short	0x0001
        /*0072*/ 	.short	0x0008
        /*0074*/ 	.byte	0x00, 0xf5, 0x21, 0x00


	//----- nvinfo : EIATTR_KPARAM_INFO
	.align		4
.L_106:
        /*0078*/ 	.byte	0x04, 0x17
        /*007a*/ 	.short	(.L_108 - .L_107)
.L_107:
        /*007c*/ 	.word	0x00000000
        /*0080*/ 	.short	0x0000
        /*0082*/ 	.short	0x0000
        /*0084*/ 	.byte	0x00, 0xf5, 0x21, 0x00


	//----- nvinfo : EIATTR_SPARSE_MMA_MASK
	.align		4
.L_108:
        /*0088*/ 	.byte	0x03, 0x50
        /*008a*/ 	.short	0x0000


	//----- nvinfo : EIATTR_MAXREG_COUNT
	.align		4
        /*008c*/ 	.byte	0x03, 0x1b
        /*008e*/ 	.short	0x00ff


	//----- nvinfo : EIATTR_MERCURY_ISA_VERSION
	.align		4
        /*0090*/ 	.byte	0x03, 0x5f
        /*0092*/ 	.short	0x0101


	//----- nvinfo : EIATTR_VRC_CTA_INIT_COUNT
	.align		4
        /*0094*/ 	.byte	0x02, 0x4a
	.zero		1
	.zero		1


	//----- nvinfo : EIATTR_EXIT_INSTR_OFFSETS
	.align		4
        /*0098*/ 	.byte	0x04, 0x1c
        /*009a*/ 	.short	(.L_110 - .L_109)


	//   ....[0]....
.L_109:
        /*009c*/ 	.word	0x000000b0


	//   ....[1]....
        /*00a0*/ 	.word	0x000038b0


	//----- nvinfo : EIATTR_CRS_STACK_SIZE
	.align		4
.L_110:
        /*00a4*/ 	.byte	0x04, 0x1e
        /*00a6*/ 	.short	(.L_112 - .L_111)
.L_111:
        /*00a8*/ 	.word	0x00000000


	//----- nvinfo : EIATTR_CBANK_PARAM_SIZE
	.align		4
.L_112:
        /*00ac*/ 	.byte	0x03, 0x19
        /*00ae*/ 	.short	0x0030


	//----- nvinfo : EIATTR_PARAM_CBANK
	.align		4
        /*00b0*/ 	.byte	0x04, 0x0a
        /*00b2*/ 	.short	(.L_114 - .L_113)
	.align		4
.L_113:
        /*00b4*/ 	.word	index@(.nv.constant0._Z16fillEdgeDataKernPKiS0_PKfPfiiii)
        /*00b8*/ 	.short	0x0380
        /*00ba*/ 	.short	0x0030


	//----- nvinfo : EIATTR_SW_WAR
	.align		4
.L_114:
        /*00bc*/ 	.byte	0x04, 0x36
        /*00be*/ 	.short	(.L_116 - .L_115)
.L_115:
        /*00c0*/ 	.word	0x00000008
.L_116:


//--------------------- .nv.info._Z24createNeighbourListsKernPK8ParticlePKiPiS4_6float34int3iifiiS4_ --------------------------
	.section	.nv.info._Z24createNeighbourListsKernPK8ParticlePKiPiS4_6float34int3iifiiS4_,"",@"SHT_CUDA_INFO"
	.sectionflags	@""
	.align	4


	//----- nvinfo : EIATTR_CUDA_API_VERSION
	.align		4
        /*0000*/ 	.byte	0x04, 0x37
        /*0002*/ 	.short	(.L_118 - .L_117)
.L_117:
        /*0004*/ 	.word	0x00000082


	//----- nvinfo : EIATTR_KPARAM_INFO
	.align		4
.L_118:
        /*0008*/ 	.byte	0x04, 0x17
        /*000a*/ 	.short	(.L_120 - .L_119)
.L_119:
        /*000c*/ 	.word	0x00000000
        /*0010*/ 	.short	0x000b
        /*0012*/ 	.short	0x0050
        /*0014*/ 	.byte	0x00, 0xf5, 0x21, 0x00


	//----- nvinfo : EIATTR_KPARAM_INFO
	.align		4
.L_120:
        /*0018*/ 	.byte	0x04, 0x17
        /*001a*/ 	.short	(.L_122 - .L_121)
.L_121:
        /*001c*/ 	.word	0x00000000
        /*0020*/ 	.short	0x000a
        /*0022*/ 	.short	0x0048
        /*0024*/ 	.byte	0x00, 0xf0, 0x11, 0x00


	//----- nvinfo : EIATTR_KPARAM_INFO
	.align		4
.L_122:
        /*0028*/ 	.byte	0x04, 0x17
        /*002a*/ 	.short	(.L_124 - .L_123)
.L_123:
        /*002c*/ 	.word	0x00000000
        /*0030*/ 	.short	0x0009
        /*0032*/ 	.short	0x0044
        /*0034*/ 	.byte	0x00, 0xf0, 0x11, 0x00


	//----- nvinfo : EIATTR_KPARAM_INFO
	.align		4
.L_124:
        /*0038*/ 	.byte	0x04, 0x17
        /*003a*/ 	.short	(.L_126 - .L_125)
.L_125:
        /*003c*/ 	.word	0x00000000
        /*0040*/ 	.short	0x0008
        /*0042*/ 	.short	0x0040
        /*0044*/ 	.byte	0x00, 0xf0, 0x11, 0x00


	//----- nvinfo : EIATTR_KPARAM_INFO
	.align		4
.L_126:
        /*0048*/ 	.byte	0x04, 0x17
        /*004a*/ 	.short	(.L_128 - .L_127)
.L_127:
        /*004c*/ 	.word	0x00000000
        /*0050*/ 	.short	0x0007
        /*0052*/ 	.short	0x003c
        /*0054*/ 	.byte	0x00, 0xf0, 0x11, 0x00


	//----- nvinfo : EIATTR_KPARAM_INFO
	.align		4
.L_128:
        /*0058*/ 	.byte	0x04, 0x17
        /*005a*/ 	.short	(.L_130 - .L_129)
.L_129:
        /*005c*/ 	.word	0x00000000
        /*0060*/ 	.short	0x0006
        /*0062*/ 	.short	0x0038
        /*0064*/ 	.byte	0x00, 0xf0, 0x11, 0x00


	//----- nvinfo : EIATTR_KPARAM_INFO
	.align		4
.L_130:
        /*0068*/ 	.byte	0x04, 0x17
        /*006a*/ 	.short	(.L_132 - .L_131)
.L_131:
        /*006c*/ 	.word	0x00000000
        /*0070*/ 	.short	0x0005
        /*0072*/ 	.short	0x002c
        /*0074*/ 	.byte	0x00, 0xf0, 0x31, 0x00


	//----- nvinfo : EIATTR_KPARAM_INFO
	.align		4
.L_132:
        /*0078*/ 	.byte	0x04, 0x17
        /*007a*/ 	.short	(.L_134 - .L_133)
.L_133:
        /*007c*/ 	.word	0x00000000
        /*0080*/ 	.short	0x0004
        /*0082*/ 	.short	0x0020
        /*0084*/ 	.byte	0x00, 0xf0, 0x31, 0x00


	//----- nvinfo : EIATTR_KPARAM_INFO
	.align		4
.L_134:
        /*0088*/ 	.byte	0x04, 0x17
        /*008a*/ 	.short	(.L_136 - .L_135)
.L_135:
        /*008c*/ 	.word	0x00000000
        /*0090*/ 	.short	0x0003
        /*0092*/ 	.short	0x0018
        /*0094*/ 	.byte	0x00, 0xf5, 0x21, 0x00


	//----- nvinfo : EIATTR_KPARAM_INFO
	.align		4
.L_136:
        /*0098*/ 	.byte	0x04, 0x17
        /*009a*/ 	.short	(.L_138 - .L_137)
.L_137:
        /*009c*/ 	.word	0x00000000
        /*00a0*/ 	.short	0x0002
        /*00a2*/ 	.short	0x0010
        /*00a4*/ 	.byte	0x00, 0xf5, 0x21, 0x00


	//----- nvinfo : EIATTR_KPARAM_INFO
	.align		4
.L_138:
        /*00a8*/ 	.byte	0x04, 0x17
        /*00aa*/ 	.short	(.L_140 - .L_139)
.L_139:
        /*00ac*/ 	.word	0x00000000
        /*00b0*/ 	.short	0x0001
        /*00b2*/ 	.short	0x0008
        /*00b4*/ 	.byte	0x00, 0xf5, 0x21, 0x00


	//----- nvinfo : EIATTR_KPARAM_INFO
	.align		4
.L_140:
        /*00b8*/ 	.byte	0x04, 0x17
        /*00ba*/ 	.short	(.L_142 - .L_141)
.L_141:
        /*00bc*/ 	.word	0x00000000
        /*00c0*/ 	.short	0x0000
        /*00c2*/ 	.short	0x0000
        /*00c4*/ 	.byte	0x00, 0xf5, 0x21, 0x00


	//----- nvinfo : EIATTR_SPARSE_MMA_MASK
	.align		4
.L_142:
        /*00c8*/ 	.byte	0x03, 0x50
        /*00ca*/ 	.short	0x0000


	//----- nvinfo : EIATTR_MAXREG_COUNT
	.align		4
        /*00cc*/ 	.byte	0x03, 0x1b
        /*00ce*/ 	.short	0x00ff


	//----- nvinfo : EIATTR_MERCURY_ISA_VERSION
	.align		4
        /*00d0*/ 	.byte	0x03, 0x5f
        /*00d2*/ 	.short	0x0101


	//----- nvinfo : EIATTR_VRC_CTA_INIT_COUNT
	.align		4
        /*00d4*/ 	.byte	0x02, 0x4a
	.zero		1
	.zero		1


	//----- nvinfo : EIATTR_EXIT_INSTR_OFFSETS
	.align		4
        /*00d8*/ 	.byte	0x04, 0x1c
        /*00da*/ 	.short	(.L_144 - .L_143)


	//   ....[0]....
.L_143:
        /*00dc*/ 	.word	0x00000090


	//   ....[1]....
        /*00e0*/ 	.word	0x000023e0


	//----- nvinfo : EIATTR_CRS_STACK_SIZE
	.align		4
.L_144:
        /*00e4*/ 	.byte	0x04, 0x1e
        /*00e6*/ 	.short	(.L_146 - .L_145)
.L_145:
        /*00e8*/ 	.word	0x00000000


	//----- nvinfo : EIATTR_CBANK_PARAM_SIZE
	.align		4
.L_146:
        /*00ec*/ 	.byte	0x03, 0x19
        /*00ee*/ 	.short	0x0058


	//----- nvinfo : EIATTR_PARAM_CBANK
	.align		4
        /*00f0*/ 	.byte	0x04, 0x0a
        /*00f2*/ 	.short	(.L_148 - .L_147)
	.align		4
.L_147:
        /*00f4*/ 	.word	index@(.nv.constant0._Z24createNeighbourListsKernPK8ParticlePKiPiS4_6float34int3iifiiS4_)
        /*00f8*/ 	.short	0x0380
        /*00fa*/ 	.short	0x0058


	//----- nvinfo : EIATTR_SW_WAR
	.align		4
.L_148:
        /*00fc*/ 	.byte	0x04, 0x36
        /*00fe*/ 	.short	(.L_150 - .L_149)
.L_149:
        /*0100*/ 	.word	0x00000008
.L_150:


//--------------------- .nv.info._Z22assignParticlesToCellsPK6float3P8ParticlePiS_4int3iiiS4_ --------------------------
	.section	.nv.info._Z22assignParticlesToCellsPK6float3P8ParticlePiS_4int3iiiS4_,"",@"SHT_CUDA_INFO"
	.sectionflags	@""
	.align	4


	//----- nvinfo : EIATTR_CUDA_API_VERSION
	.align		4
        /*0000*/ 	.byte	0x04, 0x37
        /*0002*/ 	.short	(.L_152 - .L_151)
.L_151:
        /*0004*/ 	.word	0x00000082


	//----- nvinfo : EIATTR_KPARAM_INFO
	.align		4
.L_152:
        /*0008*/ 	.byte	0x04, 0x17
        /*000a*/ 	.short	(.L_154 - .L_153)
.L_153:
        /*000c*/ 	.word	0x00000000
        /*0010*/ 	.short	0x0008
        /*0012*/ 	.short	0x0040
        /*0014*/ 	.byte	0x00, 0xf5, 0x21, 0x00


	//----- nvinfo : EIATTR_KPARAM_INFO
	.align		4
.L_154:
        /*0018*/ 	.byte	0x04, 0x17
        /*001a*/ 	.short	(.L_156 - .L_155)
.L_155:
        /*001c*/ 	.word	0x00000000
        /*0020*/ 	.short	0x0007
        /*0022*/ 	.short	0x0038
        /*0024*/ 	.byte	0x00, 0xf0, 0x11, 0x00


	//----- nvinfo : EIATTR_KPARAM_INFO
	.align		4
.L_156:
        /*0028*/ 	.byte	0x04, 0x17
        /*002a*/ 	.short	(.L_158 - .L_157)
.L_157:
        /*002c*/ 	.word	0x00000000
        /*0030*/ 	.short	0x0006
        /*0032*/ 	.short	0x0034
        /*0034*/ 	.byte	0x00, 0xf0, 0x11, 0x00


	//----- nvinfo : EIATTR_KPARAM_INFO
	.align		4
.L_158:
        /*0038*/ 	.byte	0x04, 0x17
        /*003a*/ 	.short	(.L_160 - .L_159)
.L_159:
        /*003c*/ 	.word	0x00000000
        /*0040*/ 	.short	0x0005
        /*0042*/ 	.short	0x0030
        /*0044*/ 	.byte	0x00, 0xf0, 0x11, 0x00


	//----- nvinfo : EIATTR_KPARAM_INFO
	.align		4
.L_160:
        /*0048*/ 	.byte	0x04, 0x17
        /*004a*/ 	.short	(.L_162 - .L_161)
.L_161:
        /*004c*/ 	.word	0x00000000
        /*0050*/ 	.short	0x0004
        /*0052*/ 	.short	0x0024
        /*0054*/ 	.byte	0x00, 0xf0, 0x31, 0x00


	//----- nvinfo : EIATTR_KPARAM_INFO
	.align		4
.L_162:
        /*0058*/ 	.byte	0x04, 0x17
        /*005a*/ 	.short	(.L_164 - .L_163)
.L_163:
        /*005c*/ 	.word	0x00000000
        /*0060*/ 	.short	0x0003
        /*0062*/ 	.short	0x0018
        /*0064*/ 	.byte	0x00, 0xf0, 0x31, 0x00


	//----- nvinfo : EIATTR_KPARAM_INFO
	.align		4
.L_164:
        /*0068*/ 	.byte	0x04, 0x17
        /*006a*/ 	.short	(.L_166 - .L_165)
.L_165:
        /*006c*/ 	.word	0x00000000
        /*0070*/ 	.short	0x0002
        /*0072*/ 	.short	0x0010
        /*0074*/ 	.byte	0x00, 0xf5, 0x21, 0x00


	//----- nvinfo : EIATTR_KPARAM_INFO
	.align		4
.L_166:
        /*0078*/ 	.byte	0x04, 0x17
        /*007a*/ 	.short	(.L_168 - .L_167)
.L_167:
        /*007c*/ 	.word	0x00000000
        /*0080*/ 	.short	0x0001
        /*0082*/ 	.short	0x0008
        /*0084*/ 	.byte	0x00, 0xf5, 0x21, 0x00


	//----- nvinfo : EIATTR_KPARAM_INFO
	.align		4
.L_168:
        /*0088*/ 	.byte	0x04, 0x17
        /*008a*/ 	.short	(.L_170 - .L_169)
.L_169:
        /*008c*/ 	.word	0x00000000
        /*0090*/ 	.short	0x0000
        /*0092*/ 	.short	0x0000
        /*0094*/ 	.byte	0x00, 0xf5, 0x21, 0x00


	//----- nvinfo : EIATTR_SPARSE_MMA_MASK
	.align		4
.L_170:
        /*0098*/ 	.byte	0x03, 0x50
        /*009a*/ 	.short	0x0000


	//----- nvinfo : EIATTR_MAXREG_COUNT
	.align		4
        /*009c*/ 	.byte	0x03, 0x1b
        /*009e*/ 	.short	0x00ff


	//----- nvinfo : EIATTR_MERCURY_ISA_VERSION
	.align		4
        /*00a0*/ 	.byte	0x03, 0x5f
        /*00a2*/ 	.short	0x0101


	//----- nvinfo : EIATTR_VRC_CTA_INIT_COUNT
	.align		4
        /*00a4*/ 	.byte	0x02, 0x4a
	.zero		1
	.zero		1


	//----- nvinfo : EIATTR_EXIT_INSTR_OFFSETS
	.align		4
        /*00a8*/ 	.byte	0x04, 0x1c
        /*00aa*/ 	.short	(.L_172 - .L_171)


	//   ....[0]....
.L_171:
        /*00ac*/ 	.word	0x000000a0


	//   ....[1]....
        /*00b0*/ 	.word	0x00001ef0


	//----- nvinfo : EIATTR_CRS_STACK_SIZE
	.align		4
.L_172:
        /*00b4*/ 	.byte	0x04, 0x1e
        /*00b6*/ 	.short	(.L_174 - .L_173)
.L_173:
        /*00b8*/ 	.word	0x00000000


	//----- nvinfo : EIATTR_CBANK_PARAM_SIZE
	.align		4
.L_174:
        /*00bc*/ 	.byte	0x03, 0x19
        /*00be*/ 	.short	0x0048


	//----- nvinfo : EIATTR_PARAM_CBANK
	.align		4
        /*00c0*/ 	.byte	0x04, 0x0a
        /*00c2*/ 	.short	(.L_176 - .L_175)
	.align		4
.L_175:
        /*00c4*/ 	.word	index@(.nv.constant0._Z22assignParticlesToCellsPK6float3P8ParticlePiS_4int3iiiS4_)
        /*00c8*/ 	.short	0x0380
        /*00ca*/ 	.short	0x0048


	//----- nvinfo : EIATTR_SW_WAR
	.align		4
.L_176:
        /*00cc*/ 	.byte	0x04, 0x36
        /*00ce*/ 	.short	(.L_178 - .L_177)
.L_177:
        /*00d0*/ 	.word	0x00000008
.L_178:


//--------------------- .nv.callgraph             --------------------------
	.section	.nv.callgraph,"",@"SHT_CUDA_CALLGRAPH"
	.align	4
	.sectionentsize	8
	.align		4
        /*0000*/ 	.word	0x00000000
	.align		4
        /*0004*/ 	.word	0xffffffff
	.align		4
        /*0008*/ 	.word	0x00000000
	.align		4
        /*000c*/ 	.word	0xfffffffe
	.align		4
        /*0010*/ 	.word	0x00000000
	.align		4
        /*0014*/ 	.word	0xfffffffd
	.align		4
        /*0018*/ 	.word	0x00000000
	.align		4
        /*001c*/ 	.word	0xfffffffc


//--------------------- .nv.constant4             --------------------------
	.section	.nv.constant4,"a",@progbits
	.align	8
	.align		8
.nv.constant4:
        /*0000*/ 	.dword	precalc_xorwow_matrix
	.align		8
        /*0008*/ 	.dword	precalc_xorwow_offset_matrix
	.align		8
        /*0010*/ 	.dword	mrg32k3aM1
	.align		8
        /*0018*/ 	.dword	mrg32k3aM2
	.align		8
        /*0020*/ 	.dword	mrg32k3aM1SubSeq
	.align		8
        /*0028*/ 	.dword	mrg32k3aM2SubSeq
	.align		8
        /*0030*/ 	.dword	mrg32k3aM1Seq
	.align		8
        /*0038*/ 	.dword	mrg32k3aM2Seq


//--------------------- .nv.constant3             --------------------------
	.section	.nv.constant3,"a",@progbits
	.align	8
.nv.constant3:
	.type		__cr_lgamma_table,@object
	.size		__cr_lgamma_table,(.L_8 - __cr_lgamma_table)
__cr_lgamma_table:
        /*0000*/ 	.byte	0x00, 0x00, 0x00, 0x00, 0x00, 0x00, 0x00, 0x00, 0x00, 0x00, 0x00, 0x00, 0x00, 0x00, 0x00, 0x00
        /*0010*/ 	.byte	0xef, 0x39, 0xfa, 0xfe, 0x42, 0x2e, 0xe6, 0x3f, 0x02, 0x20, 0x2a, 0xfa, 0x0b, 0xab, 0xfc, 0x3f
        /*0020*/ 	.byte	0xf9, 0x2c, 0x92, 0x7c, 0xa7, 0x6c, 0x09, 0x40, 0xc9, 0x79, 0x44, 0x3c, 0x64, 0x26, 0x13, 0x40
        /*0030*/ 	.byte	0xca, 0x01, 0xcf, 0x3a, 0x27, 0x51, 0x1a, 0x40, 0x30, 0xcc, 0x2d, 0xf3, 0xe1, 0x0c, 0x21, 0x40
        /*0040*/ 	.byte	0x0d, 0xb7, 0xfc, 0x82, 0x8e, 0x35, 0x25, 0x40
.L_8:


//--------------------- .text._Z15writeSrcDstKernPKiS0_S0_PiS1_ii --------------------------
	.section	.text._Z15writeSrcDstKernPKiS0_S0_PiS1_ii,"ax",@progbits
	.align	128
        .global         _Z15writeSrcDstKernPKiS0_S0_PiS1_ii
        .type           _Z15writeSrcDstKernPKiS0_S0_PiS1_ii,@function
        .size           _Z15writeSrcDstKernPKiS0_S0_PiS1_ii,(.L_x_152 - _Z15writeSrcDstKernPKiS0_S0_PiS1_ii)
        .other          _Z15writeSrcDstKernPKiS0_S0_PiS1_ii,@"STO_CUDA_ENTRY STV_DEFAULT"
_Z15writeSrcDstKernPKiS0_S0_PiS1_ii:
.text._Z15writeSrcDstKernPKiS0_S0_PiS1_ii:
[----:B------:R-:W-:Y:S01]  /*0000*/  LDC R1, c[0x0][0x37c] ;  /* 0x0000df00ff017b82 */ /* 0x000fe20000000800 */
[----:B------:R-:W0:Y:S07]  /*0010*/  S2R R0, SR_CTAID.Y ;  /* 0x0000000000007919 */ /* 0x000e2e0000002600 */
[----:B------:R-:W1:Y:S01]  /*0020*/  S2UR UR6, SR_CTAID.X ;  /* 0x00000000000679c3 */ /* 0x000e620000002500 */
[----:B------:R-:W2:Y:S01]  /*0030*/  LDCU.64 UR4, c[0x0][0x358] ;  /* 0x00006b00ff0477ac */ /* 0x000ea20008000a00 */
[----:B------:R-:W-:-:S06]  /*0040*/  CS2R R10, SRZ ;  /* 0x00000000000a7805 */ /* 0x000fcc000001ff00 */
[----:B------:R-:W3:Y:S08]  /*0050*/  LDC R3, c[0x0][0x3a8] ;  /* 0x0000ea00ff037b82 */ /* 0x000ef00000000800 */
[----:B------:R-:W4:Y:S01]  /*0060*/  LDC.64 R6, c[0x0][0x388] ;  /* 0x0000e200ff067b82 */ /* 0x000f220000000a00 */
[----:B-1----:R-:W-:Y:S02]  /*0070*/  ISETP.NE.AND P1, PT, RZ, UR6, PT ;  /* 0x00000006ff007c0c */ /* 0x002fe4000bf25270 */
[C---:B0-----:R-:W-:Y:S01]  /*0080*/  ISETP.NE.AND P0, PT, R0.reuse, RZ, PT ;  /* 0x000000ff0000720c */ /* 0x041fe20003f05270 */
[----:B---3--:R-:W-:-:S05]  /*0090*/  IMAD R2, R0, R3, UR6 ;  /* 0x0000000600027e24 */ /* 0x008fca000f8e0203 */
[----:B------:R-:W-:-:S05]  /*00a0*/  IADD3 R5, PT, PT, R2, -0x1, RZ ;  /* 0xffffffff02057810 */ /* 0x000fca0007ffe0ff */
[----:B----4-:R-:W-:Y:S01]  /*00b0*/  IMAD.WIDE R6, R5, 0x4, R6 ;  /* 0x0000000405067825 */ /* 0x010fe200078e0206 */
[----:B------:R-:W0:Y:S01]  /*00c0*/  S2R R17, SR_TID.X ;  /* 0x0000000000117919 */ /* 0x000e220000002100 */
[----:B------:R-:W1:Y:S03]  /*00d0*/  @P0 LDC.64 R4, c[0x0][0x390] ;  /* 0x0000e400ff040b82 */ /* 0x000e660000000a00 */
[----:B--2---:R-:W2:Y:S04]  /*00e0*/  @P1 LDG.E.CONSTANT R11, desc[UR4][R6.64] ;  /* 0x00000004060b1981 */ /* 0x004ea8000c1e9900 */
[----:B------:R-:W2:Y:S01]  /*00f0*/  LDG.E.CONSTANT R8, desc[UR4][R6.64+0x4] ;  /* 0x0000040406087981 */ /* 0x000ea2000c1e9900 */
[----:B------:R-:W-:-:S05]  /*0100*/  @P0 IADD3 R9, PT, PT, R0, -0x1, RZ ;  /* 0xffffffff00090810 */ /* 0x000fca0007ffe0ff */
[----:B-1----:R-:W-:-:S05]  /*0110*/  @P0 IMAD.WIDE.U32 R4, R9, 0x4, R4 ;  /* 0x0000000409040825 */ /* 0x002fca00078e0004 */
[----:B------:R1:W5:Y:S01]  /*0120*/  @P0 LDG.E.CONSTANT R10, desc[UR4][R4.64] ;  /* 0x00000004040a0981 */ /* 0x000362000c1e9900 */
[----:B--2---:R-:W-:-:S04]  /*0130*/  IADD3 R16, PT, PT, R8, -R11, RZ ;  /* 0x8000000b08107210 */ /* 0x004fc80007ffe0ff */
[----:B0-----:R-:W-:-:S13]  /*0140*/  ISETP.GE.AND P0, PT, R17, R16, PT ;  /* 0x000000101100720c */ /* 0x001fda0003f06270 */
[----:B-1----:R-:W-:Y:S05]  /*0150*/  @P0 EXIT ;  /* 0x000000000000094d */ /* 0x002fea0003800000 */
[----:B------:R-:W0:Y:S01]  /*0160*/  LDC.64 R4, c[0x0][0x398] ;  /* 0x0000e600ff047b82 */ /* 0x000e220000000a00 */
[----:B-----5:R-:W-:Y:S01]  /*0170*/  IADD3 R18, PT, PT, R11, R10, RZ ;  /* 0x0000000a0b127210 */ /* 0x020fe20007ffe0ff */
[----:B------:R-:W1:Y:S01]  /*0180*/  LDCU UR6, c[0x0][0x360] ;  /* 0x00006c00ff0677ac */ /* 0x000e620008000800 */
[----:B------:R-:W2:Y:S05]  /*0190*/  LDCU UR7, c[0x0][0x3ac] ;  /* 0x00007580ff0777ac */ /* 0x000eaa0008000800 */
[----:B------:R-:W3:Y:S08]  /*01a0*/  LDC.64 R6, c[0x0][0x380] ;  /* 0x0000e000ff067b82 */ /* 0x000ef00000000a00 */
[----:B------:R-:W4:Y:S02]  /*01b0*/  LDC.64 R8, c[0x0][0x3a0] ;  /* 0x0000e800ff087b82 */ /* 0x000f240000000a00 */
.L_x_0:
[----:B--2---:R-:W-:-:S04]  /*01c0*/  IMAD R13, R2, UR7, R17 ;  /* 0x00000007020d7c24 */ /* 0x004fc8000f8e0211 */
[----:B---3--:R-:W-:-:S06]  /*01d0*/  IMAD.WIDE R12, R13, 0x4, R6 ;  /* 0x000000040d0c7825 */ /* 0x008fcc00078e0206 */
[----:B------:R-:W2:Y:S01]  /*01e0*/  LDG.E.CONSTANT R12, desc[UR4][R12.64] ;  /* 0x000000040c0c7981 */ /* 0x000ea2000c1e9900 */
[----:B0-----:R-:W-:Y:S02]  /*01f0*/  IADD3 R15, PT, PT, R18, R17, RZ ;  /* 0x00000011120f7210 */ /* 0x001fe40007ffe0ff */
[----:B-1----:R-:W-:-:S03]  /*0200*/  IADD3 R17, PT, PT, R17, UR6, RZ ;  /* 0x0000000611117c10 */ /* 0x002fc6000fffe0ff */
[----:B0-----:R-:W-:Y:S01]  /*0210*/  IMAD.WIDE R10, R15, 0x4, R4 ;  /* 0x000000040f0a7825 */ /* 0x001fe200078e0204 */
[----:B------:R-:W-:-:S03]  /*0220*/  ISETP.GE.AND P0, PT, R17, R16, PT ;  /* 0x000000101100720c */ /* 0x000fc60003f06270 */
[----:B----4-:R-:W-:Y:S01]  /*0230*/  IMAD.WIDE R14, R15, 0x4, R8 ;  /* 0x000000040f0e7825 */ /* 0x010fe200078e0208 */
[----:B------:R0:W-:Y:S03]  /*0240*/  STG.E desc[UR4][R10.64], R2 ;  /* 0x000000020a007986 */ /* 0x0001e6000c101904 */
[----:B--2---:R-:W-:-:S05]  /*0250*/  IMAD R19, R0, R3, R12 ;  /* 0x0000000300137224 */ /* 0x004fca00078e020c */
[----:B------:R0:W-:Y:S01]  /*0260*/  STG.E desc[UR4][R14.64], R19 ;  /* 0x000000130e007986 */ /* 0x0001e2000c101904 */
[----:B------:R-:W-:Y:S05]  /*0270*/  @!P0 BRA `(.L_x_0) ;  /* 0xfffffffc00d08947 */ /* 0x000fea000383ffff */
[----:B------:R-:W-:Y:S05]  /*0280*/  EXIT ;  /* 0x000000000000794d */ /* 0x000fea0003800000 */
.L_x_1:
[----:B------:R-:W-:-:S00]  /*0290*/  BRA `(.L_x_1) ;  /* 0xfffffffc00fc7947 */ /* 0x000fc0000383ffff */
[----:B------:R-:W-:-:S00]  /*02a0*/  NOP ;  /* 0x0000000000007918 */ /* 0x000fc00000000000 */
        /* <DEDUP_REMOVED lines=13> */
.L_x_152:


//--------------------- .text._Z18reduceEdgeDataKernPKiS0_PKfPfiiii --------------------------
	.section	.text._Z18reduceEdgeDataKernPKiS0_PKfPfiiii,"ax",@progbits
	.align	128
        .global         _Z18reduceEdgeDataKernPKiS0_PKfPfiiii
        .type           _Z18reduceEdgeDataKernPKiS0_PKfPfiiii,@function
        .size           _Z18reduceEdgeDataKernPKiS0_PKfPfiiii,(.L_x_153 - _Z18reduceEdgeDataKernPKiS0_PKfPfiiii)
        .other          _Z18reduceEdgeDataKernPKiS0_PKfPfiiii,@"STO_CUDA_ENTRY STV_DEFAULT"
_Z18reduceEdgeDataKernPKiS0_PKfPfiiii:
.text._Z18reduceEdgeDataKernPKiS0_PKfPfiiii:
[----:B------:R-:W-:Y:S01]  /*0000*/  LDC R1, c[0x0][0x37c] ;  /* 0x0000df00ff017b82 */ /* 0x000fe20000000800 */
[----:B------:R-:W0:Y:S07]  /*0010*/  S2R R3, SR_TID.X ;  /* 0x0000000000037919 */ /* 0x000e2e0000002100 */
[----:B------:R-:W0:Y:S01]  /*0020*/  S2UR UR6, SR_CTAID.X ;  /* 0x00000000000679c3 */ /* 0x000e220000002500 */
[----:B------:R-:W1:Y:S07]  /*0030*/  LDCU.64 UR4, c[0x0][0x3a0] ;  /* 0x00007400ff0477ac */ /* 0x000e6e0008000a00 */
[----:B------:R-:W0:Y:S08]  /*0040*/  LDC R2, c[0x0][0x360] ;  /* 0x0000d800ff027b82 */ /* 0x000e300000000800 */
[----:B------:R-:W2:Y:S01]  /*0050*/  LDC R0, c[0x0][0x3ac] ;  /* 0x0000eb00ff007b82 */ /* 0x000ea20000000800 */
[----:B-1----:R-:W-:Y:S01]  /*0060*/  UIMAD UR4, UR5, UR4, URZ ;  /* 0x00000004050472a4 */ /* 0x002fe2000f8e02ff */
[----:B0-----:R-:W-:Y:S01]  /*0070*/  IMAD R3, R2, UR6, R3 ;  /* 0x0000000602037c24 */ /* 0x001fe2000f8e0203 */
[----:B--2---:R-:W-:-:S04]  /*0080*/  ISETP.GE.AND P0, PT, R0, 0x1, PT ;  /* 0x000000010000780c */ /* 0x004fc80003f06270 */
[----:B------:R-:W-:-:S13]  /*0090*/  ISETP.GE.OR P0, PT, R3, UR4, !P0 ;  /* 0x0000000403007c0c */ /* 0x000fda000c706670 */
[----:B------:R-:W-:Y:S05]  /*00a0*/  @P0 EXIT ;  /* 0x000000000000094d */ /* 0x000fea0003800000 */
[----:B------:R-:W0:Y:S01]  /*00b0*/  LDCU UR8, c[0x0][0x3a8] ;  /* 0x00007500ff0877ac */ /* 0x000e220008000800 */
[----:B------:R-:W1:Y:S01]  /*00c0*/  LDCU UR5, c[0x0][0x370] ;  /* 0x00006e00ff0577ac */ /* 0x000e620008000800 */
[----:B------:R-:W2:Y:S01]  /*00d0*/  LDCU.64 UR6, c[0x0][0x358] ;  /* 0x00006b00ff0677ac */ /* 0x000ea20008000a00 */
[----:B0-----:R-:W-:Y:S02]  /*00e0*/  IMAD R0, R0, UR8, RZ ;  /* 0x0000000800007c24 */ /* 0x001fe4000f8e02ff */
[----:B-12---:R-:W-:-:S07]  /*00f0*/  IMAD R2, R2, UR5, RZ ;  /* 0x0000000502027c24 */ /* 0x006fce000f8e02ff */
.L_x_13:
[----:B0-----:R-:W0:Y:S02]  /*0100*/  LDC.64 R12, c[0x0][0x388] ;  /* 0x0000e200ff0c7b82 */ /* 0x001e240000000a00 */
[----:B0-----:R-:W-:-:S05]  /*0110*/  IMAD.WIDE R12, R3, 0x4, R12 ;  /* 0x00000004030c7825 */ /* 0x001fca00078e020c */
[----:B------:R-:W2:Y:S01]  /*0120*/  LDG.E R4, desc[UR6][R12.64] ;  /* 0x000000060c047981 */ /* 0x000ea2000c1e1900 */
[----:B------:R-:W-:Y:S01]  /*0130*/  HFMA2 R8, -RZ, RZ, 0, 0 ;  /* 0x00000000ff087431 */ /* 0x000fe200000001ff */
[C---:B--2---:R-:W-:Y:S02]  /*0140*/  LOP3.LUT R5, R4.reuse, 0xf, RZ, 0xc0, !PT ;  /* 0x0000000f04057812 */ /* 0x044fe400078ec0ff */
[C---:B------:R-:W-:Y:S02]  /*0150*/  LOP3.LUT R7, R4.reuse, 0x7, RZ, 0xc0, !PT ;  /* 0x0000000704077812 */ /* 0x040fe400078ec0ff */
[----:B------:R-:W-:Y:S02]  /*0160*/  IADD3 R6, PT, PT, R5, -0x1, RZ ;  /* 0xffffffff05067810 */ /* 0x000fe40007ffe0ff */
[----:B------:R-:W-:Y:S02]  /*0170*/  LOP3.LUT R9, R4, 0x3, RZ, 0xc0, !PT ;  /* 0x0000000304097812 */ /* 0x000fe400078ec0ff */
[----:B------:R-:W-:-:S02]  /*0180*/  ISETP.GE.U32.AND P0, PT, R6, 0x7, PT ;  /* 0x000000070600780c */ /* 0x000fc40003f06070 */
[----:B------:R-:W-:-:S04]  /*0190*/  LOP3.LUT R6, R4, 0x7ffffff0, RZ, 0xc0, !PT ;  /* 0x7ffffff004067812 */ /* 0x000fc800078ec0ff */
[----:B------:R-:W-:-:S07]  /*01a0*/  IADD3 R10, PT, PT, -R6, RZ, RZ ;  /* 0x000000ff060a7210 */ /* 0x000fce0007ffe1ff */
.L_x_12:
[----:B------:R-:W-:Y:S01]  /*01b0*/  ISETP.GT.AND P1, PT, R4, RZ, PT ;  /* 0x000000ff0400720c */ /* 0x000fe20003f24270 */
[----:B------:R-:W-:Y:S01]  /*01c0*/  BSSY.RECONVERGENT B0, `(.L_x_2) ;  /* 0x0000091000007945 */ /* 0x000fe20003800200 */
[----:B0-----:R-:W-:-:S11]  /*01d0*/  MOV R12, RZ ;  /* 0x000000ff000c7202 */ /* 0x001fd60000000f00 */
[----:B------:R-:W-:Y:S05]  /*01e0*/  @!P1 BRA `(.L_x_3) ;  /* 0x0000000800389947 */ /* 0x000fea0003800000 */
[----:B------:R-:W-:Y:S01]  /*01f0*/  ISETP.GE.U32.AND P1, PT, R4, 0x10, PT ;  /* 0x000000100400780c */ /* 0x000fe20003f26070 */
[----:B------:R-:W-:Y:S01]  /*0200*/  BSSY.RECONVERGENT B1, `(.L_x_4) ;  /* 0x0000040000017945 */ /* 0x000fe20003800200 */
[----:B------:R-:W-:Y:S01]  /*0210*/  HFMA2 R11, -RZ, RZ, 0, 0 ;  /* 0x00000000ff0b7431 */ /* 0x000fe200000001ff */
[----:B------:R-:W-:-:S10]  /*0220*/  MOV R12, RZ ;  /* 0x000000ff000c7202 */ /* 0x000fd40000000f00 */
[----:B------:R-:W-:Y:S05]  /*0230*/  @!P1 BRA `(.L_x_5) ;  /* 0x0000000000f09947 */ /* 0x000fea0003800000 */
[----:B------:R-:W-:Y:S01]  /*0240*/  BSSY.RECONVERGENT B2, `(.L_x_6) ;  /* 0x000003a000027945 */ /* 0x000fe20003800200 */
[----:B------:R-:W-:Y:S01]  /*0250*/  IMAD R13, R0, R3, R8 ;  /* 0x00000003000d7224 */ /* 0x000fe200078e0208 */
[----:B------:R-:W-:Y:S02]  /*0260*/  MOV R12, RZ ;  /* 0x000000ff000c7202 */ /* 0x000fe40000000f00 */
[----:B------:R-:W-:-:S07]  /*0270*/  MOV R22, R10 ;  /* 0x0000000a00167202 */ /* 0x000fce0000000f00 */
.L_x_7:
[----:B------:R-:W0:Y:S08]  /*0280*/  LDC.64 R18, c[0x0][0x390] ;  /* 0x0000e400ff127b82 */ /* 0x000e300000000a00 */
[----:B------:R-:W1:Y:S01]  /*0290*/  LDC R21, c[0x0][0x3ac] ;  /* 0x0000eb00ff157b82 */ /* 0x000e620000000800 */
[----:B0-----:R-:W-:-:S05]  /*02a0*/  IMAD.WIDE R18, R13, 0x4, R18 ;  /* 0x000000040d127825 */ /* 0x001fca00078e0212 */
[----:B------:R0:W2:Y:S01]  /*02b0*/  LDG.E R29, desc[UR6][R18.64] ;  /* 0x00000006121d7981 */ /* 0x0000a2000c1e1900 */
[----:B-1----:R-:W-:-:S05]  /*02c0*/  IMAD.WIDE.U32 R16, R21, 0x4, R18 ;  /* 0x0000000415107825 */ /* 0x002fca00078e0012 */
[----:B------:R1:W3:Y:S01]  /*02d0*/  LDG.E R24, desc[UR6][R16.64] ;  /* 0x0000000610187981 */ /* 0x0002e2000c1e1900 */
[----:B------:R-:W-:-:S05]  /*02e0*/  IMAD.WIDE.U32 R14, R21, 0x4, R16 ;  /* 0x00000004150e7825 */ /* 0x000fca00078e0010 */
[----:B------:R4:W5:Y:S01]  /*02f0*/  LDG.E R23, desc[UR6][R14.64] ;  /* 0x000000060e177981 */ /* 0x000962000c1e1900 */
[----:B0-----:R-:W-:-:S05]  /*0300*/  IMAD.WIDE.U32 R18, R21, 0x4, R14 ;  /* 0x0000000415127825 */ /* 0x001fca00078e000e */
[----:B------:R0:W5:Y:S01]  /*0310*/  LDG.E R11, desc[UR6][R18.64] ;  /* 0x00000006120b7981 */ /* 0x000162000c1e1900 */
[----:B-1----:R-:W-:-:S05]  /*0320*/  IMAD.WIDE.U32 R16, R21, 0x4, R18 ;  /* 0x0000000415107825 */ /* 0x002fca00078e0012 */
[----:B------:R1:W5:Y:S01]  /*0330*/  LDG.E R20, desc[UR6][R16.64] ;  /* 0x0000000610147981 */ /* 0x000362000c1e1900 */
[----:B----4-:R-:W-:-:S04]  /*0340*/  IMAD.WIDE.U32 R14, R21, 0x4, R16 ;  /* 0x00000004150e7825 */ /* 0x010fc800078e0010 */
[----:B------:R-:W-:-:S04]  /*0350*/  IMAD.WIDE.U32 R26, R21, 0x4, R14 ;  /* 0x00000004151a7825 */ /* 0x000fc800078e000e */
[C---:B0-----:R-:W-:Y:S02]  /*0360*/  IMAD.WIDE.U32 R18, R21.reuse, 0x4, R26 ;  /* 0x0000000415127825 */ /* 0x041fe400078e001a */
[----:B------:R-:W4:Y:S02]  /*0370*/  LDG.E R27, desc[UR6][R26.64] ;  /* 0x000000061a1b7981 */ /* 0x000f24000c1e1900 */
[----:B-1----:R-:W-:-:S05]  /*0380*/  IMAD.WIDE.U32 R16, R21, 0x4, R18 ;  /* 0x0000000415107825 */ /* 0x002fca00078e0012 */
[----:B------:R-:W4:Y:S04]  /*0390*/  LDG.E R25, desc[UR6][R16.64] ;  /* 0x0000000610197981 */ /* 0x000f28000c1e1900 */
[----:B------:R-:W4:Y:S01]  /*03a0*/  LDG.E R26, desc[UR6][R18.64] ;  /* 0x00000006121a7981 */ /* 0x000f22000c1e1900 */
[----:B--2---:R-:W-:-:S03]  /*03b0*/  FADD R29, R29, R12 ;  /* 0x0000000c1d1d7221 */ /* 0x004fc60000000000 */
[----:B------:R0:W2:Y:S02]  /*03c0*/  LDG.E R12, desc[UR6][R14.64] ;  /* 0x000000060e0c7981 */ /* 0x0000a4000c1e1900 */
[----:B0-----:R-:W-:-:S04]  /*03d0*/  IMAD.WIDE.U32 R14, R21, 0x4, R16 ;  /* 0x00000004150e7825 */ /* 0x001fc800078e0010 */
[----:B------:R-:W-:-:S04]  /*03e0*/  IMAD.WIDE.U32 R16, R21, 0x4, R14 ;  /* 0x0000000415107825 */ /* 0x000fc800078e000e */
[----:B---3--:R-:W-:Y:S01]  /*03f0*/  FADD R29, R29, R24 ;  /* 0x000000181d1d7221 */ /* 0x008fe20000000000 */
[----:B------:R-:W3:Y:S01]  /*0400*/  LDG.E R14, desc[UR6][R14.64] ;  /* 0x000000060e0e7981 */ /* 0x000ee2000c1e1900 */
[----:B------:R-:W-:-:S03]  /*0410*/  IMAD.WIDE.U32 R18, R21, 0x4, R16 ;  /* 0x0000000415127825 */ /* 0x000fc600078e0010 */
[----:B------:R-:W3:Y:S04]  /*0420*/  LDG.E R28, desc[UR6][R16.64] ;  /* 0x00000006101c7981 */ /* 0x000ee8000c1e1900 */
[----:B------:R0:W3:Y:S01]  /*0430*/  LDG.E R24, desc[UR6][R18.64] ;  /* 0x0000000612187981 */ /* 0x0000e2000c1e1900 */
[----:B-----5:R-:W-:Y:S01]  /*0440*/  FADD R29, R29, R23 ;  /* 0x000000171d1d7221 */ /* 0x020fe20000000000 */
[----:B0-----:R-:W-:-:S05]  /*0450*/  IMAD.WIDE.U32 R18, R21, 0x4, R18 ;  /* 0x0000000415127825 */ /* 0x001fca00078e0012 */
[----:B------:R0:W5:Y:S01]  /*0460*/  LDG.E R23, desc[UR6][R18.64] ;  /* 0x0000000612177981 */ /* 0x000162000c1e1900 */
[----:B------:R-:W-:Y:S01]  /*0470*/  FADD R29, R29, R11 ;  /* 0x0000000b1d1d7221 */ /* 0x000fe20000000000 */
[----:B0-----:R-:W-:-:S05]  /*0480*/  IMAD.WIDE.U32 R18, R21, 0x4, R18 ;  /* 0x0000000415127825 */ /* 0x001fca00078e0012 */
[----:B------:R-:W5:Y:S01]  /*0490*/  LDG.E R11, desc[UR6][R18.64] ;  /* 0x00000006120b7981 */ /* 0x000f62000c1e1900 */
[----:B------:R-:W-:-:S05]  /*04a0*/  IMAD.WIDE.U32 R16, R21, 0x4, R18 ;  /* 0x0000000415107825 */ /* 0x000fca00078e0012 */
[----:B------:R0:W5:Y:S01]  /*04b0*/  LDG.E R15, desc[UR6][R16.64] ;  /* 0x00000006100f7981 */ /* 0x000162000c1e1900 */
[----:B------:R-:W-:Y:S01]  /*04c0*/  FADD R29, R29, R20 ;  /* 0x000000141d1d7221 */ /* 0x000fe20000000000 */
[----:B0-----:R-:W-:-:S05]  /*04d0*/  IMAD.WIDE.U32 R16, R21, 0x4, R16 ;  /* 0x0000000415107825 */ /* 0x001fca00078e0010 */
[----:B------:R-:W5:Y:S01]  /*04e0*/  LDG.E R20, desc[UR6][R16.64] ;  /* 0x0000000610147981 */ /* 0x000f62000c1e1900 */
[----:B------:R-:W-:-:S04]  /*04f0*/  IADD3 R22, PT, PT, R22, 0x10, RZ ;  /* 0x0000001016167810 */ /* 0x000fc80007ffe0ff */
[----:B------:R-:W-:Y:S02]  /*0500*/  ISETP.NE.AND P1, PT, R22, RZ, PT ;  /* 0x000000ff1600720c */ /* 0x000fe40003f25270 */
[----:B------:R-:W-:Y:S01]  /*0510*/  LEA R13, R21, R13, 0x4 ;  /* 0x0000000d150d7211 */ /* 0x000fe200078e20ff */
[----:B--2---:R-:W-:-:S04]  /*0520*/  FADD R12, R29, R12 ;  /* 0x0000000c1d0c7221 */ /* 0x004fc80000000000 */
[----:B----4-:R-:W-:-:S04]  /*0530*/  FADD R27, R12, R27 ;  /* 0x0000001b0c1b7221 */ /* 0x010fc80000000000 */
[----:B------:R-:W-:-:S04]  /*0540*/  FADD R26, R27, R26 ;  /* 0x0000001a1b1a7221 */ /* 0x000fc80000000000 */
[----:B------:R-:W-:-:S04]  /*0550*/  FADD R25, R26, R25 ;  /* 0x000000191a197221 */ /* 0x000fc80000000000 */
[----:B---3--:R-:W-:-:S04]  /*0560*/  FADD R25, R25, R14 ;  /* 0x0000000e19197221 */ /* 0x008fc80000000000 */
[----:B------:R-:W-:-:S04]  /*0570*/  FADD R25, R25, R28 ;  /* 0x0000001c19197221 */ /* 0x000fc80000000000 */
[----:B------:R-:W-:-:S04]  /*0580*/  FADD R24, R25, R24 ;  /* 0x0000001819187221 */ /* 0x000fc80000000000 */
[----:B-----5:R-:W-:-:S04]  /*0590*/  FADD R24, R24, R23 ;  /* 0x0000001718187221 */ /* 0x020fc80000000000 */
[----:B------:R-:W-:-:S04]  /*05a0*/  FADD R24, R24, R11 ;  /* 0x0000000b18187221 */ /* 0x000fc80000000000 */
[----:B------:R-:W-:-:S04]  /*05b0*/  FADD R15, R24, R15 ;  /* 0x0000000f180f7221 */ /* 0x000fc80000000000 */
[----:B------:R-:W-:Y:S01]  /*05c0*/  FADD R12, R15, R20 ;  /* 0x000000140f0c7221 */ /* 0x000fe20000000000 */
[----:B------:R-:W-:Y:S06]  /*05d0*/  @P1 BRA `(.L_x_7) ;  /* 0xfffffffc00281947 */ /* 0x000fec000383ffff */
[----:B------:R-:W-:Y:S05]  /*05e0*/  BSYNC.RECONVERGENT B2 ;  /* 0x0000000000027941 */ /* 0x000fea0003800200 */
.L_x_6:
[----:B------:R-:W-:-:S07]  /*05f0*/  MOV R11, R6 ;  /* 0x00000006000b7202 */ /* 0x000fce0000000f00 */
.L_x_5:
[----:B------:R-:W-:Y:S05]  /*0600*/  BSYNC.RECONVERGENT B1 ;  /* 0x0000000000017941 */ /* 0x000fea0003800200 */
.L_x_4:
[----:B------:R-:W-:-:S13]  /*0610*/  ISETP.NE.AND P1, PT, R5, RZ, PT ;  /* 0x000000ff0500720c */ /* 0x000fda0003f25270 */
[----:B------:R-:W-:Y:S05]  /*0620*/  @!P1 BRA `(.L_x_3) ;  /* 0x0000000400289947 */ /* 0x000fea0003800000 */
[----:B------:R-:W-:Y:S01]  /*0630*/  BSSY.RECONVERGENT B1, `(.L_x_8) ;  /* 0x0000020000017945 */ /* 0x000fe20003800200 */
[----:B------:R-:W-:-:S03]  /*0640*/  ISETP.NE.AND P1, PT, R7, RZ, PT ;  /* 0x000000ff0700720c */ /* 0x000fc60003f25270 */
[----:B------:R-:W-:Y:S10]  /*0650*/  @!P0 BRA `(.L_x_9) ;  /* 0x0000000000748947 */ /* 0x000ff40003800000 */
[----:B------:R-:W0:Y:S08]  /*0660*/  LDC.64 R14, c[0x0][0x3a8] ;  /* 0x0000ea00ff0e7b82 */ /* 0x000e300000000a00 */
[----:B------:R-:W1:Y:S01]  /*0670*/  LDC.64 R22, c[0x0][0x390] ;  /* 0x0000e400ff167b82 */ /* 0x000e620000000a00 */
[----:B0-----:R-:W-:-:S04]  /*0680*/  IMAD R14, R3, R14, R11 ;  /* 0x0000000e030e7224 */ /* 0x001fc800078e020b */
[----:B------:R-:W-:-:S04]  /*0690*/  IMAD R13, R14, R15, R8 ;  /* 0x0000000f0e0d7224 */ /* 0x000fc800078e0208 */
[----:B-1----:R-:W-:-:S04]  /*06a0*/  IMAD.WIDE R22, R13, 0x4, R22 ;  /* 0x000000040d167825 */ /* 0x002fc800078e0216 */
[C---:B------:R-:W-:Y:S02]  /*06b0*/  IMAD.WIDE.U32 R20, R15.reuse, 0x4, R22 ;  /* 0x000000040f147825 */ /* 0x040fe400078e0016 */
[----:B------:R-:W2:Y:S02]  /*06c0*/  LDG.E R23, desc[UR6][R22.64] ;  /* 0x0000000616177981 */ /* 0x000ea4000c1e1900 */
[C---:B------:R-:W-:Y:S02]  /*06d0*/  IMAD.WIDE.U32 R16, R15.reuse, 0x4, R20 ;  /* 0x000000040f107825 */ /* 0x040fe400078e0014 */
[----:B------:R-:W3:Y:S02]  /*06e0*/  LDG.E R20, desc[UR6][R20.64] ;  /* 0x0000000614147981 */ /* 0x000ee4000c1e1900 */
[C---:B------:R-:W-:Y:S02]  /*06f0*/  IMAD.WIDE.U32 R18, R15.reuse, 0x4, R16 ;  /* 0x000000040f127825 */ /* 0x040fe400078e0010 */
[----:B------:R-:W4:Y:S02]  /*0700*/  LDG.E R16, desc[UR6][R16.64] ;  /* 0x0000000610107981 */ /* 0x000f24000c1e1900 */
[----:B------:R-:W-:-:S02]  /*0710*/  IMAD.WIDE.U32 R24, R15, 0x4, R18 ;  /* 0x000000040f187825 */ /* 0x000fc400078e0012 */
[----:B------:R-:W5:Y:S02]  /*0720*/  LDG.E R18, desc[UR6][R18.64] ;  /* 0x0000000612127981 */ /* 0x000f64000c1e1900 */
[C---:B------:R-:W-:Y:S02]  /*0730*/  IMAD.WIDE.U32 R26, R15.reuse, 0x4, R24 ;  /* 0x000000040f1a7825 */ /* 0x040fe400078e0018 */
[----:B------:R-:W5:Y:S02]  /*0740*/  LDG.E R24, desc[UR6][R24.64] ;  /* 0x0000000618187981 */ /* 0x000f64000c1e1900 */
[C---:B------:R-:W-:Y:S02]  /*0750*/  IMAD.WIDE.U32 R28, R15.reuse, 0x4, R26 ;  /* 0x000000040f1c7825 */ /* 0x040fe400078e001a */
[----:B------:R-:W5:Y:S02]  /*0760*/  LDG.E R26, desc[UR6][R26.64] ;  /* 0x000000061a1a7981 */ /* 0x000f64000c1e1900 */
[----:B------:R-:W-:-:S02]  /*0770*/  IMAD.WIDE.U32 R14, R15, 0x4, R28 ;  /* 0x000000040f0e7825 */ /* 0x000fc400078e001c */
[----:B------:R-:W5:Y:S04]  /*0780*/  LDG.E R28, desc[UR6][R28.64] ;  /* 0x000000061c1c7981 */ /* 0x000f68000c1e1900 */
[----:B------:R-:W5:Y:S01]  /*0790*/  LDG.E R14, desc[UR6][R14.64] ;  /* 0x000000060e0e7981 */ /* 0x000f62000c1e1900 */
[----:B------:R-:W-:Y:S01]  /*07a0*/  IADD3 R11, PT, PT, R11, 0x8, RZ ;  /* 0x000000080b0b7810 */ /* 0x000fe20007ffe0ff */
[----:B--2---:R-:W-:-:S04]  /*07b0*/  FADD R23, R12, R23 ;  /* 0x000000170c177221 */ /* 0x004fc80000000000 */
[----:B---3--:R-:W-:-:S04]  /*07c0*/  FADD R23, R23, R20 ;  /* 0x0000001417177221 */ /* 0x008fc80000000000 */
[----:B----4-:R-:W-:-:S04]  /*07d0*/  FADD R23, R23, R16 ;  /* 0x0000001017177221 */ /* 0x010fc80000000000 */
[----:B-----5:R-:W-:-:S04]  /*07e0*/  FADD R23, R23, R18 ;  /* 0x0000001217177221 */ /* 0x020fc80000000000 */
[----:B------:R-:W-:-:S04]  /*07f0*/  FADD R23, R23, R24 ;  /* 0x0000001817177221 */ /* 0x000fc80000000000 */
[----:B------:R-:W-:-:S04]  /*0800*/  FADD R23, R23, R26 ;  /* 0x0000001a17177221 */ /* 0x000fc80000000000 */
[----:B------:R-:W-:-:S04]  /*0810*/  FADD R23, R23, R28 ;  /* 0x0000001c17177221 */ /* 0x000fc80000000000 */
[----:B------:R-:W-:-:S07]  /*0820*/  FADD R12, R23, R14 ;  /* 0x0000000e170c7221 */ /* 0x000fce0000000000 */
.L_x_9:
[----:B------:R-:W-:Y:S05]  /*0830*/  BSYNC.RECONVERGENT B1 ;  /* 0x0000000000017941 */ /* 0x000fea0003800200 */
.L_x_8:
[----:B------:R-:W-:Y:S05]  /*0840*/  @!P1 BRA `(.L_x_3) ;  /* 0x0000000000a09947 */ /* 0x000fea0003800000 */
[----:B------:R-:W-:Y:S01]  /*0850*/  IADD3 R13, PT, PT, R7, -0x1, RZ ;  /* 0xffffffff070d7810 */ /* 0x000fe20007ffe0ff */
[----:B------:R-:W-:Y:S01]  /*0860*/  BSSY.RECONVERGENT B1, `(.L_x_10) ;  /* 0x0000015000017945 */ /* 0x000fe20003800200 */
[----:B------:R-:W-:Y:S02]  /*0870*/  ISETP.NE.AND P2, PT, R9, RZ, PT ;  /* 0x000000ff0900720c */ /* 0x000fe40003f45270 */
[----:B------:R-:W-:-:S13]  /*0880*/  ISETP.GE.U32.AND P1, PT, R13, 0x3, PT ;  /* 0x000000030d00780c */ /* 0x000fda0003f26070 */
[----:B------:R-:W-:Y:S05]  /*0890*/  @!P1 BRA `(.L_x_11) ;  /* 0x0000000000449947 */ /* 0x000fea0003800000 */
        /* <DEDUP_REMOVED lines=9> */
[----:B------:R-:W-:Y:S02]  /*0930*/  IMAD.WIDE.U32 R14, R15, 0x4, R16 ;  /* 0x000000040f0e7825 */ /* 0x000fe400078e0010 */
[----:B------:R-:W4:Y:S04]  /*0940*/  LDG.E R17, desc[UR6][R16.64] ;  /* 0x0000000610117981 */ /* 0x000f28000c1e1900 */
[----:B------:R-:W5:Y:S01]  /*0950*/  LDG.E R15, desc[UR6][R14.64] ;  /* 0x000000060e0f7981 */ /* 0x000f62000c1e1900 */
[----:B------:R-:W-:Y:S01]  /*0960*/  IADD3 R11, PT, PT, R11, 0x4, RZ ;  /* 0x000000040b0b7810 */ /* 0x000fe20007ffe0ff */
[----:B--2---:R-:W-:-:S04]  /*0970*/  FADD R12, R12, R21 ;  /* 0x000000150c0c7221 */ /* 0x004fc80000000000 */
[----:B---3--:R-:W-:-:S04]  /*0980*/  FADD R12, R12, R19 ;  /* 0x000000130c0c7221 */ /* 0x008fc80000000000 */
[----:B----4-:R-:W-:-:S04]  /*0990*/  FADD R12, R12, R17 ;  /* 0x000000110c0c7221 */ /* 0x010fc80000000000 */
[----:B-----5:R-:W-:-:S07]  /*09a0*/  FADD R12, R12, R15 ;  /* 0x0000000f0c0c7221 */ /* 0x020fce0000000000 */
.L_x_11:
[----:B------:R-:W-:Y:S05]  /*09b0*/  BSYNC.RECONVERGENT B1 ;  /* 0x0000000000017941 */ /* 0x000fea0003800200 */
.L_x_10:
[----:B------:R-:W-:Y:S05]  /*09c0*/  @!P2 BRA `(.L_x_3) ;  /* 0x000000000040a947 */ /* 0x000fea0003800000 */
[----:B------:R-:W0:Y:S08]  /*09d0*/  LDC.64 R14, c[0x0][0x3a8] ;  /* 0x0000ea00ff0e7b82 */ /* 0x000e300000000a00 */
[----:B------:R-:W1:Y:S01]  /*09e0*/  LDC.64 R16, c[0x0][0x390] ;  /* 0x0000e400ff107b82 */ /* 0x000e620000000a00 */
[----:B0-----:R-:W-:-:S04]  /*09f0*/  IMAD R14, R3, R14, R11 ;  /* 0x0000000e030e7224 */ /* 0x001fc800078e020b */
[----:B------:R-:W-:-:S04]  /*0a00*/  IMAD R11, R14, R15, R8 ;  /* 0x0000000f0e0b7224 */ /* 0x000fc800078e0208 */
[----:B-1----:R-:W-:-:S05]  /*0a10*/  IMAD.WIDE R16, R11, 0x4, R16 ;  /* 0x000000040b107825 */ /* 0x002fca00078e0210 */
[----:B------:R-:W2:Y:S01]  /*0a20*/  LDG.E R11, desc[UR6][R16.64] ;  /* 0x00000006100b7981 */ /* 0x000ea2000c1e1900 */
[----:B------:R-:W-:Y:S01]  /*0a30*/  ISETP.NE.AND P1, PT, R9, 0x1, PT ;  /* 0x000000010900780c */ /* 0x000fe20003f25270 */
[----:B--2---:R-:W-:-:S12]  /*0a40*/  FADD R12, R12, R11 ;  /* 0x0000000b0c0c7221 */ /* 0x004fd80000000000 */
[----:B------:R-:W-:Y:S05]  /*0a50*/  @!P1 BRA `(.L_x_3) ;  /* 0x00000000001c9947 */ /* 0x000fea0003800000 */
[----:B------:R-:W-:Y:S01]  /*0a60*/  ISETP.NE.AND P1, PT, R9, 0x2, PT ;  /* 0x000000020900780c */ /* 0x000fe20003f25270 */
[----:B------:R-:W-:-:S12]  /*0a70*/  IMAD.WIDE.U32 R16, R15, 0x4, R16 ;  /* 0x000000040f107825 */ /* 0x000fd800078e0010 */
[----:B------:R-:W-:Y:S02]  /*0a80*/  @P1 IMAD.WIDE.U32 R14, R15, 0x4, R16 ;  /* 0x000000040f0e1825 */ /* 0x000fe400078e0010 */
[----:B------:R-:W2:Y:S04]  /*0a90*/  LDG.E R17, desc[UR6][R16.64] ;  /* 0x0000000610117981 */ /* 0x000ea8000c1e1900 */
[----:B------:R-:W3:Y:S01]  /*0aa0*/  @P1 LDG.E R15, desc[UR6][R14.64] ;  /* 0x000000060e0f1981 */ /* 0x000ee2000c1e1900 */
[----:B--2---:R-:W-:-:S04]  /*0ab0*/  FADD R12, R12, R17 ;  /* 0x000000110c0c7221 */ /* 0x004fc80000000000 */
[----:B---3--:R-:W-:-:S07]  /*0ac0*/  @P1 FADD R12, R12, R15 ;  /* 0x0000000f0c0c1221 */ /* 0x008fce0000000000 */
.L_x_3:
[----:B------:R-:W-:Y:S05]  /*0ad0*/  BSYNC.RECONVERGENT B0 ;  /* 0x0000000000007941 */ /* 0x000fea0003800200 */
.L_x_2:
[----:B------:R-:W0:Y:S01]  /*0ae0*/  LDC.64 R14, c[0x0][0x398] ;  /* 0x0000e600ff0e7b82 */ /* 0x000e220000000a00 */
[----:B------:R-:W1:Y:S02]  /*0af0*/  LDCU UR5, c[0x0][0x3ac] ;  /* 0x00007580ff0577ac */ /* 0x000e640008000800 */
[----:B-1----:R-:W-:Y:S01]  /*0b00*/  IMAD R11, R3, UR5, R8 ;  /* 0x00000005030b7c24 */ /* 0x002fe2000f8e0208 */
[----:B------:R-:W-:-:S03]  /*0b10*/  IADD3 R8, PT, PT, R8, 0x1, RZ ;  /* 0x0000000108087810 */ /* 0x000fc60007ffe0ff */
[----:B0-----:R-:W-:Y:S01]  /*0b20*/  IMAD.WIDE R14, R11, 0x4, R14 ;  /* 0x000000040b0e7825 */ /* 0x001fe200078e020e */
[----:B------:R-:W-:-:S04]  /*0b30*/  ISETP.NE.AND P1, PT, R8, UR5, PT ;  /* 0x0000000508007c0c */ /* 0x000fc8000bf25270 */
[----:B------:R0:W-:Y:S09]  /*0b40*/  STG.E desc[UR6][R14.64], R12 ;  /* 0x0000000c0e007986 */ /* 0x0001f2000c101906 */
[----:B------:R-:W-:Y:S05]  /*0b50*/  @P1 BRA `(.L_x_12) ;  /* 0xfffffff400941947 */ /* 0x000fea000383ffff */
[----:B------:R-:W-:-:S04]  /*0b60*/  IADD3 R3, PT, PT, R2, R3, RZ ;  /* 0x0000000302037210 */ /* 0x000fc80007ffe0ff */
[----:B------:R-:W-:-:S13]  /*0b70*/  ISETP.GE.AND P0, PT, R3, UR4, PT ;  /* 0x0000000403007c0c */ /* 0x000fda000bf06270 */
[----:B------:R-:W-:Y:S05]  /*0b80*/  @!P0 BRA `(.L_x_13) ;  /* 0xfffffff4005c8947 */ /* 0x000fea000383ffff */
[----:B------:R-:W-:Y:S05]  /*0b90*/  EXIT ;  /* 0x000000000000794d */ /* 0x000fea0003800000 */
.L_x_14:
        /* <DEDUP_REMOVED lines=14> */
.L_x_153:


//--------------------- .text._Z16fillEdgeDataKernPKiS0_PKfPfiiii --------------------------
	.section	.text._Z16fillEdgeDataKernPKiS0_PKfPfiiii,"ax",@progbits
	.align	128
        .global         _Z16fillEdgeDataKernPKiS0_PKfPfiiii
        .type           _Z16fillEdgeDataKernPKiS0_PKfPfiiii,@function
        .size           _Z16fillEdgeDataKernPKiS0_PKfPfiiii,(.L_x_154 - _Z16fillEdgeDataKernPKiS0_PKfPfiiii)
        .other          _Z16fillEdgeDataKernPKiS0_PKfPfiiii,@"STO_CUDA_ENTRY STV_DEFAULT"
_Z16fillEdgeDataKernPKiS0_PKfPfiiii:
.text._Z16fillEdgeDataKernPKiS0_PKfPfiiii:
[----:B------:R-:W-:Y:S01]  /*0000*/  LDC R1, c[0x0][0x37c] ;  /* 0x0000df00ff017b82 */ /* 0x000fe20000000800 */
[----:B------:R-:W0:Y:S07]  /*0010*/  S2R R5, SR_TID.X ;  /* 0x0000000000057919 */ /* 0x000e2e0000002100 */
[----:B------:R-:W0:Y:S08]  /*0020*/  S2UR UR4, SR_CTAID.X ;  /* 0x00000000000479c3 */ /* 0x000e300000002500 */
[----:B------:R-:W1:Y:S08]  /*0030*/  LDC.64 R2, c[0x0][0x3a0] ;  /* 0x0000e800ff027b82 */ /* 0x000e700000000a00 */
[----:B------:R-:W0:Y:S08]  /*0040*/  LDC R0, c[0x0][0x360] ;  /* 0x0000d800ff007b82 */ /* 0x000e300000000800 */
[----:B------:R-:W2:Y:S01]  /*0050*/  LDC.64 R6, c[0x0][0x3a8] ;  /* 0x0000ea00ff067b82 */ /* 0x000ea20000000a00 */
[----:B-1----:R-:W-:-:S02]  /*0060*/  IMAD R2, R3, R2, RZ ;  /* 0x0000000203027224 */ /* 0x002fc400078e02ff */
[----:B0-----:R-:W-:-:S05]  /*0070*/  IMAD R5, R0, UR4, R5 ;  /* 0x0000000400057c24 */ /* 0x001fca000f8e0205 */
[----:B------:R-:W-:Y:S02]  /*0080*/  ISETP.GE.AND P0, PT, R5, R2, PT ;  /* 0x000000020500720c */ /* 0x000fe40003f06270 */
[----:B--2---:R-:W-:-:S04]  /*0090*/  VIMNMX R3, PT, PT, R6, R7, PT ;  /* 0x0000000706037248 */ /* 0x004fc80003fe0100 */
[----:B------:R-:W-:-:S13]  /*00a0*/  ISETP.LT.OR P0, PT, R3, 0x1, P0 ;  /* 0x000000010300780c */ /* 0x000fda0000701670 */
[----:B------:R-:W-:Y:S05]  /*00b0*/  @P0 EXIT ;  /* 0x000000000000094d */ /* 0x000fea0003800000 */
[----:B------:R-:W0:Y:S01]  /*00c0*/  LDCU.128 UR4, c[0x0][0x390] ;  /* 0x00007200ff0477ac */ /* 0x000e220008000c00 */
[----:B------:R-:W-:Y:S01]  /*00d0*/  LOP3.LUT R3, R7, 0x7, RZ, 0xc0, !PT ;  /* 0x0000000707037812 */ /* 0x000fe200078ec0ff */
[----:B------:R-:W1:Y:S01]  /*00e0*/  LDCU.64 UR8, c[0x0][0x358] ;  /* 0x00006b00ff0877ac */ /* 0x000e620008000a00 */
[----:B0-----:R-:W-:Y:S02]  /*00f0*/  UIADD3 UR6, UP1, UPT, UR6, 0x10, URZ ;  /* 0x0000001006067890 */ /* 0x001fe4000ff3e0ff */
[----:B------:R-:W-:Y:S02]  /*0100*/  UIADD3 UR4, UP0, UPT, UR4, 0x1c, URZ ;  /* 0x0000001c04047890 */ /* 0x000fe4000ff1e0ff */
[----:B------:R-:W-:Y:S02]  /*0110*/  UIADD3.X UR7, UPT, UPT, URZ, UR7, URZ, UP1, !UPT ;  /* 0x00000007ff077290 */ /* 0x000fe40008ffe4ff */
[----:B------:R-:W-:Y:S01]  /*0120*/  IMAD.U32 R12, RZ, RZ, UR6 ;  /* 0x00000006ff0c7e24 */ /* 0x000fe2000f8e00ff */
[----:B------:R-:W-:-:S03]  /*0130*/  UIADD3.X UR5, UPT, UPT, URZ, UR5, URZ, UP0, !UPT ;  /* 0x00000005ff057290 */ /* 0x000fc600087fe4ff */
[----:B-1----:R-:W-:-:S09]  /*0140*/  IMAD.U32 R13, RZ, RZ, UR7 ;  /* 0x00000007ff0d7e24 */ /* 0x002fd2000f8e00ff */
.L_x_67:
[----:B01----:R-:W0:Y:S02]  /*0150*/  LDC.64 R8, c[0x0][0x388] ;  /* 0x0000e200ff087b82 */ /* 0x003e240000000a00 */
[----:B0-----:R-:W-:-:S05]  /*0160*/  IMAD.WIDE R8, R5, 0x4, R8 ;  /* 0x0000000405087825 */ /* 0x001fca00078e0208 */
[----:B-----5:R0:W5:Y:S01]  /*0170*/  LDG.E R4, desc[UR8][R8.64] ;  /* 0x0000000808047981 */ /* 0x020162000c1e1900 */
[----:B---34-:R-:W-:-:S07]  /*0180*/  IMAD.MOV.U32 R7, RZ, RZ, RZ ;  /* 0x000000ffff077224 */ /* 0x018fce00078e00ff */
.L_x_66:
[----:B01----:R-:W0:Y:S01]  /*0190*/  LDC.64 R8, c[0x0][0x3a8] ;  /* 0x0000ea00ff087b82 */ /* 0x003e220000000a00 */
[----:B------:R-:W-:-:S07]  /*01a0*/  IMAD.MOV.U32 R19, RZ, RZ, RZ ;  /* 0x000000ffff137224 */ /* 0x000fce00078e00ff */
[----:B------:R-:W1:Y:S01]  /*01b0*/  LDC.64 R14, c[0x0][0x380] ;  /* 0x0000e000ff0e7b82 */ /* 0x000e620000000a00 */
[----:B0-----:R-:W-:Y:S01]  /*01c0*/  ISETP.GE.U32.AND P0, PT, R9, 0x8, PT ;  /* 0x000000080900780c */ /* 0x001fe20003f06070 */
[----:B------:R-:W-:-:S04]  /*01d0*/  IMAD R6, R5, R8, R7 ;  /* 0x0000000805067224 */ /* 0x000fc800078e0207 */
[----:B-1----:R-:W-:-:S08]  /*01e0*/  IMAD.WIDE R14, R6, 0x4, R14 ;  /* 0x00000004060e7825 */ /* 0x002fd000078e020e */
[----:B---34-:R-:W-:Y:S05]  /*01f0*/  @!P0 BRA `(.L_x_15) ;  /* 0x0000002400288947 */ /* 0x018fea0003800000 */
[----:B-----5:R-:W-:Y:S01]  /*0200*/  ISETP.GE.AND P0, PT, R7, R4, PT ;  /* 0x000000040700720c */ /* 0x020fe20003f06270 */
[----:B------:R-:W-:Y:S01]  /*0210*/  IMAD R11, R6, R9, RZ ;  /* 0x00000009060b7224 */ /* 0x000fe200078e02ff */
[----:B------:R-:W-:Y:S01]  /*0220*/  BSSY.RECONVERGENT B0, `(.L_x_16) ;  /* 0x0000023000007945 */ /* 0x000fe20003800200 */
[----:B------:R-:W-:Y:S02]  /*0230*/  HFMA2 R8, -RZ, RZ, 0, 0 ;  /* 0x00000000ff087431 */ /* 0x000fe400000001ff */
[----:B------:R-:W-:Y:S02]  /*0240*/  IMAD.MOV.U32 R21, RZ, RZ, RZ ;  /* 0x000000ffff157224 */ /* 0x000fe400078e00ff */
[----:B------:R-:W-:-:S04]  /*0250*/  IMAD.WIDE R16, R11, 0x4, R12 ;  /* 0x000000040b107825 */ /* 0x000fc800078e020c */
[----:B------:R-:W-:Y:S02]  /*0260*/  IMAD.MOV.U32 R19, RZ, RZ, RZ ;  /* 0x000000ffff137224 */ /* 0x000fe400078e00ff */
[----:B------:R-:W-:Y:S05]  /*0270*/  @P0 BRA `(.L_x_17) ;  /* 0x0000000000740947 */ /* 0x000fea0003800000 */
[----:B------:R-:W2:Y:S01]  /*0280*/  LDG.E R20, desc[UR8][R14.64] ;  /* 0x000000080e147981 */ /* 0x000ea2000c1e1900 */
[----:B------:R-:W0:Y:S01]  /*0290*/  LDC R10, c[0x0][0x3a0] ;  /* 0x0000e800ff0a7b82 */ /* 0x000e220000000800 */
[----:B------:R-:W-:Y:S02]  /*02a0*/  IABS R24, R5 ;  /* 0x0000000500187213 */ /* 0x000fe40000000000 */
[----:B------:R-:W-:Y:S02]  /*02b0*/  ISETP.GE.AND P3, PT, R5, RZ, PT ;  /* 0x000000ff0500720c */ /* 0x000fe40003f66270 */
[----:B0-----:R-:W-:-:S04]  /*02c0*/  IABS R22, R10 ;  /* 0x0000000a00167213 */ /* 0x001fc80000000000 */
[----:B------:R-:W0:Y:S08]  /*02d0*/  I2F.RP R23, R22 ;  /* 0x0000001600177306 */ /* 0x000e300000209400 */
[----:B0-----:R-:W0:Y:S02]  /*02e0*/  MUFU.RCP R23, R23 ;  /* 0x0000001700177308 */ /* 0x001e240000001000 */
[----:B0-----:R-:W-:-:S06]  /*02f0*/  VIADD R18, R23, 0xffffffe ;  /* 0x0ffffffe17127836 */ /* 0x001fcc0000000000 */
[----:B------:R0:W1:Y:S02]  /*0300*/  F2I.FTZ.U32.TRUNC.NTZ R19, R18 ;  /* 0x0000001200137305 */ /* 0x000064000021f000 */
[----:B0-----:R-:W-:Y:S01]  /*0310*/  MOV R18, RZ ;  /* 0x000000ff00127202 */ /* 0x001fe20000000f00 */
[----:B-1----:R-:W-:-:S04]  /*0320*/  IMAD.MOV R25, RZ, RZ, -R19 ;  /* 0x000000ffff197224 */ /* 0x002fc800078e0a13 */
[----:B------:R-:W-:-:S04]  /*0330*/  IMAD R25, R25, R22, RZ ;  /* 0x0000001619197224 */ /* 0x000fc800078e02ff */
[----:B------:R-:W-:Y:S01]  /*0340*/  IMAD.HI.U32 R19, R19, R25, R18 ;  /* 0x0000001913137227 */ /* 0x000fe200078e0012 */
[----:B------:R-:W-:-:S05]  /*0350*/  MOV R18, UR4 ;  /* 0x0000000400127c02 */ /* 0x000fca0008000f00 */
[----:B------:R-:W-:-:S04]  /*0360*/  IMAD.HI.U32 R19, R19, R24, RZ ;  /* 0x0000001813137227 */ /* 0x000fc800078e00ff */
[----:B------:R-:W-:-:S04]  /*0370*/  IMAD.MOV R19, RZ, RZ, -R19 ;  /* 0x000000ffff137224 */ /* 0x000fc800078e0a13 */
[----:B------:R-:W-:-:S05]  /*0380*/  IMAD R19, R22, R19, R24 ;  /* 0x0000001316137224 */ /* 0x000fca00078e0218 */
[----:B------:R-:W-:-:S13]  /*0390*/  ISETP.GT.U32.AND P1, PT, R22, R19, PT ;  /* 0x000000131600720c */ /* 0x000fda0003f24070 */
[----:B------:R-:W-:Y:S01]  /*03a0*/  @!P1 IMAD.IADD R19, R19, 0x1, -R22 ;  /* 0x0000000113139824 */ /* 0x000fe200078e0a16 */
[----:B------:R-:W-:-:S04]  /*03b0*/  ISETP.NE.AND P1, PT, R10, RZ, PT ;  /* 0x000000ff0a00720c */ /* 0x000fc80003f25270 */
[----:B------:R-:W-:-:S13]  /*03c0*/  ISETP.GT.U32.AND P2, PT, R22, R19, PT ;  /* 0x000000131600720c */ /* 0x000fda0003f44070 */
[----:B------:R-:W-:-:S04]  /*03d0*/  @!P2 IMAD.IADD R19, R19, 0x1, -R22 ;  /* 0x000000011313a824 */ /* 0x000fc800078e0a16 */
[----:B------:R-:W-:Y:S01]  /*03e0*/  @!P3 IMAD.MOV R19, RZ, RZ, -R19 ;  /* 0x000000ffff13b224 */ /* 0x000fe200078e0a13 */
[----:B------:R-:W-:-:S04]  /*03f0*/  @!P1 LOP3.LUT R19, RZ, R10, RZ, 0x33, !PT ;  /* 0x0000000aff139212 */ /* 0x000fc800078e33ff */
[----:B--2---:R-:W-:Y:S01]  /*0400*/  IADD3 R20, PT, PT, -R19, R20, R5 ;  /* 0x0000001413147210 */ /* 0x004fe20007ffe105 */
[----:B------:R-:W-:-:S04]  /*0410*/  IMAD.U32 R19, RZ, RZ, UR5 ;  /* 0x00000005ff137e24 */ /* 0x000fc8000f8e00ff */
[----:B------:R-:W-:-:S04]  /*0420*/  IMAD R23, R20, R9, RZ ;  /* 0x0000000914177224 */ /* 0x000fc800078e02ff */
[----:B------:R-:W-:-:S06]  /*0430*/  IMAD.WIDE R18, R23, 0x4, R18 ;  /* 0x0000000417127825 */ /* 0x000fcc00078e0212 */
[----:B------:R0:W5:Y:S02]  /*0440*/  LDG.E R19, desc[UR8][R18.64+-0x1c] ;  /* 0xffffe40812137981 */ /* 0x000164000c1e1900 */
.L_x_17:
[----:B------:R-:W-:Y:S05]  /*0450*/  BSYNC.RECONVERGENT B0 ;  /* 0x0000000000007941 */ /* 0x000fea0003800200 */
.L_x_16:
[----:B-----5:R1:W-:Y:S01]  /*0460*/  STG.E desc[UR8][R16.64+-0x10], R19 ;  /* 0xfffff01310007986 */ /* 0x0203e2000c101908 */
[----:B------:R-:W-:Y:S01]  /*0470*/  BSSY.RECONVERGENT B0, `(.L_x_18) ;  /* 0x0000022000007945 */ /* 0x000fe20003800200 */
[----:B------:R-:W-:-:S03]  /*0480*/  IMAD.MOV.U32 R23, RZ, RZ, RZ ;  /* 0x000000ffff177224 */ /* 0x000fc600078e00ff */
[----:B------:R-:W-:Y:S05]  /*0490*/  @P0 BRA `(.L_x_19) ;  /* 0x00000000007c0947 */ /* 0x000fea0003800000 */
[----:B------:R-:W2:Y:S01]  /*04a0*/  LDG.E R20, desc[UR8][R14.64] ;  /* 0x000000080e147981 */ /* 0x000ea2000c1e1900 */
[----:B------:R-:W3:Y:S01]  /*04b0*/  LDC R10, c[0x0][0x3a0] ;  /* 0x0000e800ff0a7b82 */ /* 0x000ee20000000800 */
[----:B------:R-:W-:Y:S02]  /*04c0*/  IABS R24, R5 ;  /* 0x0000000500187213 */ /* 0x000fe40000000000 */
[----:B------:R-:W-:Y:S02]  /*04d0*/  ISETP.GE.AND P2, PT, R5, RZ, PT ;  /* 0x000000ff0500720c */ /* 0x000fe40003f46270 */
[----:B---3--:R-:W-:Y:S02]  /*04e0*/  IABS R22, R10 ;  /* 0x0000000a00167213 */ /* 0x008fe40000000000 */
[----:B------:R-:W-:Y:S02]  /*04f0*/  ISETP.NE.AND P3, PT, R10, RZ, PT ;  /* 0x000000ff0a00720c */ /* 0x000fe40003f65270 */
[----:B------:R-:W3:Y:S08]  /*0500*/  I2F.RP R23, R22 ;  /* 0x0000001600177306 */ /* 0x000ef00000209400 */
[----:B---3--:R-:W0:Y:S02]  /*0510*/  MUFU.RCP R23, R23 ;  /* 0x0000001700177308 */ /* 0x008e240000001000 */
[----:B0-----:R-:W-:-:S06]  /*0520*/  VIADD R18, R23, 0xffffffe ;  /* 0x0ffffffe17127836 */ /* 0x001fcc0000000000 */
[----:B-1----:R0:W1:Y:S02]  /*0530*/  F2I.FTZ.U32.TRUNC.NTZ R19, R18 ;  /* 0x0000001200137305 */ /* 0x002064000021f000 */
[----:B0-----:R-:W-:Y:S01]  /*0540*/  MOV R18, RZ ;  /* 0x000000ff00127202 */ /* 0x001fe20000000f00 */
[----:B-1----:R-:W-:-:S04]  /*0550*/  IMAD.MOV R25, RZ, RZ, -R19 ;  /* 0x000000ffff197224 */ /* 0x002fc800078e0a13 */
[----:B------:R-:W-:-:S04]  /*0560*/  IMAD R25, R25, R22, RZ ;  /* 0x0000001619197224 */ /* 0x000fc800078e02ff */
[----:B------:R-:W-:-:S04]  /*0570*/  IMAD.HI.U32 R25, R19, R25, R18 ;  /* 0x0000001913197227 */ /* 0x000fc800078e0012 */
[----:B------:R-:W-:-:S04]  /*0580*/  IMAD.MOV.U32 R19, RZ, RZ, R24 ;  /* 0x000000ffff137224 */ /* 0x000fc800078e0018 */
[----:B------:R-:W-:-:S04]  /*0590*/  IMAD.HI.U32 R25, R25, R19, RZ ;  /* 0x0000001319197227 */ /* 0x000fc800078e00ff */
[----:B------:R-:W-:-:S04]  /*05a0*/  IMAD.MOV R25, RZ, RZ, -R25 ;  /* 0x000000ffff197224 */ /* 0x000fc800078e0a19 */
[----:B------:R-:W-:-:S05]  /*05b0*/  IMAD R19, R22, R25, R19 ;  /* 0x0000001916137224 */ /* 0x000fca00078e0213 */
[----:B------:R-:W-:-:S13]  /*05c0*/  ISETP.GT.U32.AND P1, PT, R22, R19, PT ;  /* 0x000000131600720c */ /* 0x000fda0003f24070 */
[----:B------:R-:W-:-:S05]  /*05d0*/  @!P1 IMAD.IADD R19, R19, 0x1, -R22 ;  /* 0x0000000113139824 */ /* 0x000fca00078e0a16 */
[----:B------:R-:W-:-:S13]  /*05e0*/  ISETP.GT.U32.AND P1, PT, R22, R19, PT ;  /* 0x000000131600720c */ /* 0x000fda0003f24070 */
[----:B------:R-:W-:-:S05]  /*05f0*/  @!P1 IMAD.IADD R19, R19, 0x1, -R22 ;  /* 0x0000000113139824 */ /* 0x000fca00078e0a16 */
[----:B------:R-:W-:-:S05]  /*0600*/  MOV R18, R19 ;  /* 0x0000001300127202 */ /* 0x000fca0000000f00 */
[----:B------:R-:W-:Y:S01]  /*0610*/  @!P2 IMAD.MOV R18, RZ, RZ, -R18 ;  /* 0x000000ffff12a224 */ /* 0x000fe200078e0a12 */
[----:B------:R-:W-:-:S04]  /*0620*/  @!P3 LOP3.LUT R18, RZ, R10, RZ, 0x33, !PT ;  /* 0x0000000aff12b212 */ /* 0x000fc800078e33ff */
[----:B--2---:R-:W-:-:S05]  /*0630*/  IADD3 R20, PT, PT, -R18, R20, R5 ;  /* 0x0000001412147210 */ /* 0x004fca0007ffe105 */
[----:B------:R-:W-:-:S05]  /*0640*/  IMAD R20, R20, R9, RZ ;  /* 0x0000000914147224 */ /* 0x000fca00078e02ff */
[----:B------:R-:W-:Y:S02]  /*0650*/  SHF.R.S32.HI R19, RZ, 0x1f, R20 ;  /* 0x0000001fff137819 */ /* 0x000fe40000011414 */
[----:B------:R-:W-:-:S04]  /*0660*/  LEA R18, P1, R20, UR4, 0x2 ;  /* 0x0000000414127c11 */ /* 0x000fc8000f8210ff */
[----:B------:R-:W-:-:S05]  /*0670*/  LEA.HI.X R19, R20, UR5, R19, 0x2, P1 ;  /* 0x0000000514137c11 */ /* 0x000fca00088f1413 */
[----:B------:R2:W5:Y:S04]  /*0680*/  LDG.E R23, desc[UR8][R18.64+-0x18] ;  /* 0xffffe80812177981 */ /* 0x000568000c1e1900 */
.L_x_19:
[----:B------:R-:W-:Y:S05]  /*0690*/  BSYNC.RECONVERGENT B0 ;  /* 0x0000000000007941 */ /* 0x000fea0003800200 */
.L_x_18:
[----:B-----5:R3:W-:Y:S01]  /*06a0*/  STG.E desc[UR8][R16.64+-0xc], R23 ;  /* 0xfffff41710007986 */ /* 0x0207e2000c101908 */
[----:B------:R-:W-:Y:S01]  /*06b0*/  BSSY.RECONVERGENT B0, `(.L_x_20) ;  /* 0x0000022000007945 */ /* 0x000fe20003800200 */
[----:B-12---:R-:W-:-:S03]  /*06c0*/  IMAD.MOV.U32 R19, RZ, RZ, RZ ;  /* 0x000000ffff137224 */ /* 0x006fc600078e00ff */
[----:B------:R-:W-:Y:S05]  /*06d0*/  @P0 BRA `(.L_x_21) ;  /* 0x00000000007c0947 */ /* 0x000fea0003800000 */
[----:B------:R-:W2:Y:S01]  /*06e0*/  LDG.E R20, desc[UR8][R14.64] ;  /* 0x000000080e147981 */ /* 0x000ea2000c1e1900 */
[----:B------:R-:W1:Y:S01]  /*06f0*/  LDC R10, c[0x0][0x3a0] ;  /* 0x0000e800ff0a7b82 */ /* 0x000e620000000800 */
[----:B------:R-:W-:Y:S02]  /*0700*/  IABS R24, R5 ;  /* 0x0000000500187213 */ /* 0x000fe40000000000 */
[----:B------:R-:W-:Y:S02]  /*0710*/  ISETP.GE.AND P2, PT, R5, RZ, PT ;  /* 0x000000ff0500720c */ /* 0x000fe40003f46270 */
[----:B-1----:R-:W-:Y:S02]  /*0720*/  IABS R22, R10 ;  /* 0x0000000a00167213 */ /* 0x002fe40000000000 */
[----:B------:R-:W-:Y:S02]  /*0730*/  ISETP.NE.AND P3, PT, R10, RZ, PT ;  /* 0x000000ff0a00720c */ /* 0x000fe40003f65270 */
[----:B---3--:R-:W1:Y:S08]  /*0740*/  I2F.RP R23, R22 ;  /* 0x0000001600177306 */ /* 0x008e700000209400 */
[----:B-1----:R-:W0:Y:S02]  /*0750*/  MUFU.RCP R23, R23 ;  /* 0x0000001700177308 */ /* 0x002e240000001000 */
[----:B0-----:R-:W-:-:S06]  /*0760*/  VIADD R18, R23, 0xffffffe ;  /* 0x0ffffffe17127836 */ /* 0x001fcc0000000000 */
[----:B------:R0:W1:Y:S02]  /*0770*/  F2I.FTZ.U32.TRUNC.NTZ R19, R18 ;  /* 0x0000001200137305 */ /* 0x000064000021f000 */
[----:B0-----:R-:W-:Y:S02]  /*0780*/  HFMA2 R18, -RZ, RZ, 0, 0 ;  /* 0x00000000ff127431 */ /* 0x001fe400000001ff */
        /* <DEDUP_REMOVED lines=18> */
[----:B------:R-:W-:-:S06]  /*08b0*/  LEA.HI.X R19, R20, UR5, R19, 0x2, P1 ;  /* 0x0000000514137c11 */ /* 0x000fcc00088f1413 */
[----:B------:R1:W5:Y:S03]  /*08c0*/  LDG.E R19, desc[UR8][R18.64+-0x14] ;  /* 0xffffec0812137981 */ /* 0x000366000c1e1900 */
.L_x_21:
[----:B------:R-:W-:Y:S05]  /*08d0*/  BSYNC.RECONVERGENT B0 ;  /* 0x0000000000007941 */ /* 0x000fea0003800200 */
.L_x_20:
[----:B-----5:R2:W-:Y:S01]  /*08e0*/  STG.E desc[UR8][R16.64+-0x8], R19 ;  /* 0xfffff81310007986 */ /* 0x0205e2000c101908 */
[----:B------:R-:W-:Y:S01]  /*08f0*/  BSSY.RECONVERGENT B0, `(.L_x_22) ;  /* 0x0000022000007945 */ /* 0x000fe20003800200 */
[----:B---3--:R-:W-:-:S03]  /*0900*/  IMAD.MOV.U32 R23, RZ, RZ, RZ ;  /* 0x000000ffff177224 */ /* 0x008fc600078e00ff */
[----:B------:R-:W-:Y:S05]  /*0910*/  @P0 BRA `(.L_x_23) ;  /* 0x00000000007c0947 */ /* 0x000fea0003800000 */
[----:B------:R-:W3:Y:S01]  /*0920*/  LDG.E R20, desc[UR8][R14.64] ;  /* 0x000000080e147981 */ /* 0x000ee2000c1e1900 */
[----:B------:R-:W4:Y:S01]  /*0930*/  LDC R10, c[0x0][0x3a0] ;  /* 0x0000e800ff0a7b82 */ /* 0x000f220000000800 */
[----:B------:R-:W-:Y:S02]  /*0940*/  IABS R24, R5 ;  /* 0x0000000500187213 */ /* 0x000fe40000000000 */
[----:B------:R-:W-:Y:S02]  /*0950*/  ISETP.GE.AND P2, PT, R5, RZ, PT ;  /* 0x000000ff0500720c */ /* 0x000fe40003f46270 */
[----:B----4-:R-:W-:Y:S02]  /*0960*/  IABS R22, R10 ;  /* 0x0000000a00167213 */ /* 0x010fe40000000000 */
[----:B------:R-:W-:Y:S02]  /*0970*/  ISETP.NE.AND P3, PT, R10, RZ, PT ;  /* 0x000000ff0a00720c */ /* 0x000fe40003f65270 */
[----:B------:R-:W4:Y:S08]  /*0980*/  I2F.RP R23, R22 ;  /* 0x0000001600177306 */ /* 0x000f300000209400 */
[----:B----4-:R-:W0:Y:S02]  /*0990*/  MUFU.RCP R23, R23 ;  /* 0x0000001700177308 */ /* 0x010e240000001000 */
[----:B01----:R-:W-:-:S06]  /*09a0*/  VIADD R18, R23, 0xffffffe ;  /* 0x0ffffffe17127836 */ /* 0x003fcc0000000000 */
[----:B--2---:R0:W1:Y:S02]  /*09b0*/  F2I.FTZ.U32.TRUNC.NTZ R19, R18 ;  /* 0x0000001200137305 */ /* 0x004064000021f000 */
        /* <DEDUP_REMOVED lines=15> */
[----:B---3--:R-:W-:-:S05]  /*0ab0*/  IADD3 R20, PT, PT, -R18, R20, R5 ;  /* 0x0000001412147210 */ /* 0x008fca0007ffe105 */
[----:B------:R-:W-:-:S05]  /*0ac0*/  IMAD R20, R20, R9, RZ ;  /* 0x0000000914147224 */ /* 0x000fca00078e02ff */
[----:B------:R-:W-:Y:S02]  /*0ad0*/  SHF.R.S32.HI R19, RZ, 0x1f, R20 ;  /* 0x0000001fff137819 */ /* 0x000fe40000011414 */
[----:B------:R-:W-:-:S04]  /*0ae0*/  LEA R18, P1, R20, UR4, 0x2 ;  /* 0x0000000414127c11 */ /* 0x000fc8000f8210ff */
[----:B------:R-:W-:-:S05]  /*0af0*/  LEA.HI.X R19, R20, UR5, R19, 0x2, P1 ;  /* 0x0000000514137c11 */ /* 0x000fca00088f1413 */
[----:B------:R3:W5:Y:S04]  /*0b00*/  LDG.E R23, desc[UR8][R18.64+-0x10] ;  /* 0xfffff00812177981 */ /* 0x000768000c1e1900 */
.L_x_23:
[----:B------:R-:W-:Y:S05]  /*0b10*/  BSYNC.RECONVERGENT B0 ;  /* 0x0000000000007941 */ /* 0x000fea0003800200 */
.L_x_22:
[----:B-----5:R4:W-:Y:S01]  /*0b20*/  STG.E desc[UR8][R16.64+-0x4], R23 ;  /* 0xfffffc1710007986 */ /* 0x0209e2000c101908 */
[----:B------:R-:W-:Y:S01]  /*0b30*/  BSSY.RECONVERGENT B0, `(.L_x_24) ;  /* 0x0000022000007945 */ /* 0x000fe20003800200 */
[----:B--23--:R-:W-:-:S03]  /*0b40*/  IMAD.MOV.U32 R19, RZ, RZ, RZ ;  /* 0x000000ffff137224 */ /* 0x00cfc600078e00ff */
[----:B------:R-:W-:Y:S05]  /*0b50*/  @P0 BRA `(.L_x_25) ;  /* 0x00000000007c0947 */ /* 0x000fea0003800000 */
[----:B------:R-:W2:Y:S01]  /*0b60*/  LDG.E R20, desc[UR8][R14.64] ;  /* 0x000000080e147981 */ /* 0x000ea2000c1e1900 */
[----:B------:R-:W3:Y:S01]  /*0b70*/  LDC R10, c[0x0][0x3a0] ;  /* 0x0000e800ff0a7b82 */ /* 0x000ee20000000800 */
[----:B------:R-:W-:Y:S02]  /*0b80*/  IABS R24, R5 ;  /* 0x0000000500187213 */ /* 0x000fe40000000000 */
[----:B------:R-:W-:Y:S02]  /*0b90*/  ISETP.GE.AND P2, PT, R5, RZ, PT ;  /* 0x000000ff0500720c */ /* 0x000fe40003f46270 */
[----:B---3--:R-:W-:Y:S02]  /*0ba0*/  IABS R22, R10 ;  /* 0x0000000a00167213 */ /* 0x008fe40000000000 */
[----:B------:R-:W-:Y:S02]  /*0bb0*/  ISETP.NE.AND P3, PT, R10, RZ, PT ;  /* 0x000000ff0a00720c */ /* 0x000fe40003f65270 */
[----:B----4-:R-:W3:Y:S08]  /*0bc0*/  I2F.RP R23, R22 ;  /* 0x0000001600177306 */ /* 0x010ef00000209400 */
[----:B---3--:R-:W0:Y:S02]  /*0bd0*/  MUFU.RCP R23, R23 ;  /* 0x0000001700177308 */ /* 0x008e240000001000 */
[----:B01----:R-:W-:-:S06]  /*0be0*/  VIADD R18, R23, 0xffffffe ;  /* 0x0ffffffe17127836 */ /* 0x003fcc0000000000 */
        /* <DEDUP_REMOVED lines=22> */
.L_x_25:
[----:B------:R-:W-:Y:S05]  /*0d50*/  BSYNC.RECONVERGENT B0 ;  /* 0x0000000000007941 */ /* 0x000fea0003800200 */
.L_x_24:
[----:B-----5:R3:W-:Y:S01]  /*0d60*/  STG.E desc[UR8][R16.64], R19 ;  /* 0x0000001310007986 */ /* 0x0207e2000c101908 */
[----:B------:R-:W-:Y:S01]  /*0d70*/  BSSY.RECONVERGENT B0, `(.L_x_26) ;  /* 0x0000022000007945 */ /* 0x000fe20003800200 */
[----:B----4-:R-:W-:-:S03]  /*0d80*/  IMAD.MOV.U32 R23, RZ, RZ, RZ ;  /* 0x000000ffff177224 */ /* 0x010fc600078e00ff */
[----:B------:R-:W-:Y:S05]  /*0d90*/  @P0 BRA `(.L_x_27) ;  /* 0x00000000007c0947 */ /* 0x000fea0003800000 */
[----:B------:R-:W4:Y:S01]  /*0da0*/  LDG.E R20, desc[UR8][R14.64] ;  /* 0x000000080e147981 */ /* 0x000f22000c1e1900 */
[----:B------:R-:W0:Y:S01]  /*0db0*/  LDC R10, c[0x0][0x3a0] ;  /* 0x0000e800ff0a7b82 */ /* 0x000e220000000800 */
[----:B------:R-:W-:Y:S02]  /*0dc0*/  IABS R24, R5 ;  /* 0x0000000500187213 */ /* 0x000fe40000000000 */
[----:B------:R-:W-:Y:S02]  /*0dd0*/  ISETP.GE.AND P2, PT, R5, RZ, PT ;  /* 0x000000ff0500720c */ /* 0x000fe40003f46270 */
[----:B0-----:R-:W-:Y:S02]  /*0de0*/  IABS R22, R10 ;  /* 0x0000000a00167213 */ /* 0x001fe40000000000 */
[----:B------:R-:W-:Y:S02]  /*0df0*/  ISETP.NE.AND P3, PT, R10, RZ, PT ;  /* 0x000000ff0a00720c */ /* 0x000fe40003f65270 */
[----:B------:R-:W0:Y:S08]  /*0e00*/  I2F.RP R23, R22 ;  /* 0x0000001600177306 */ /* 0x000e300000209400 */
[----:B0-----:R-:W1:Y:S02]  /*0e10*/  MUFU.RCP R23, R23 ;  /* 0x0000001700177308 */ /* 0x001e640000001000 */
[----:B-12---:R-:W-:-:S06]  /*0e20*/  VIADD R18, R23, 0xffffffe ;  /* 0x0ffffffe17127836 */ /* 0x006fcc0000000000 */
[----:B---3--:R0:W1:Y:S02]  /*0e30*/  F2I.FTZ.U32.TRUNC.NTZ R19, R18 ;  /* 0x0000001200137305 */ /* 0x008064000021f000 */
        /* <DEDUP_REMOVED lines=15> */
[----:B----4-:R-:W-:-:S05]  /*0f30*/  IADD3 R20, PT, PT, -R18, R20, R5 ;  /* 0x0000001412147210 */ /* 0x010fca0007ffe105 */
[----:B------:R-:W-:-:S05]  /*0f40*/  IMAD R20, R20, R9, RZ ;  /* 0x0000000914147224 */ /* 0x000fca00078e02ff */
[----:B------:R-:W-:Y:S02]  /*0f50*/  SHF.R.S32.HI R19, RZ, 0x1f, R20 ;  /* 0x0000001fff137819 */ /* 0x000fe40000011414 */
[----:B------:R-:W-:-:S04]  /*0f60*/  LEA R18, P1, R20, UR4, 0x2 ;  /* 0x0000000414127c11 */ /* 0x000fc8000f8210ff */
[----:B------:R-:W-:-:S05]  /*0f70*/  LEA.HI.X R19, R20, UR5, R19, 0x2, P1 ;  /* 0x0000000514137c11 */ /* 0x000fca00088f1413 */
[----:B------:R4:W5:Y:S04]  /*0f80*/  LDG.E R23, desc[UR8][R18.64+-0x8] ;  /* 0xfffff80812177981 */ /* 0x000968000c1e1900 */
.L_x_27:
[----:B------:R-:W-:Y:S05]  /*0f90*/  BSYNC.RECONVERGENT B0 ;  /* 0x0000000000007941 */ /* 0x000fea0003800200 */
.L_x_26:
[----:B-----5:R0:W-:Y:S01]  /*0fa0*/  STG.E desc[UR8][R16.64+0x4], R23 ;  /* 0x0000041710007986 */ /* 0x0201e2000c101908 */
[----:B------:R-:W-:Y:S04]  /*0fb0*/  BSSY.RECONVERGENT B0, `(.L_x_28) ;  /* 0x0000021000007945 */ /* 0x000fe80003800200 */
[----:B------:R-:W-:Y:S05]  /*0fc0*/  @P0 BRA `(.L_x_29) ;  /* 0x00000000007c0947 */ /* 0x000fea0003800000 */
[----:B------:R-:W3:Y:S01]  /*0fd0*/  LDG.E R10, desc[UR8][R14.64] ;  /* 0x000000080e0a7981 */ /* 0x000ee2000c1e1900 */
[----:B------:R-:W1:Y:S01]  /*0fe0*/  LDC R8, c[0x0][0x3a0] ;  /* 0x0000e800ff087b82 */ /* 0x000e620000000800 */
[----:B------:R-:W-:Y:S02]  /*0ff0*/  IABS R24, R5 ;  /* 0x0000000500187213 */ /* 0x000fe40000000000 */
[----:B------:R-:W-:Y:S02]  /*1000*/  ISETP.GE.AND P2, PT, R5, RZ, PT ;  /* 0x000000ff0500720c */ /* 0x000fe40003f46270 */
[----:B-1----:R-:W-:Y:S02]  /*1010*/  IABS R20, R8 ;  /* 0x0000000800147213 */ /* 0x002fe40000000000 */
[----:B------:R-:W-:Y:S02]  /*1020*/  ISETP.NE.AND P3, PT, R8, RZ, PT ;  /* 0x000000ff0800720c */ /* 0x000fe40003f65270 */
[----:B------:R-:W1:Y:S08]  /*1030*/  I2F.RP R22, R20 ;  /* 0x0000001400167306 */ /* 0x000e700000209400 */
[----:B-1----:R-:W0:Y:S02]  /*1040*/  MUFU.RCP R22, R22 ;  /* 0x0000001600167308 */ /* 0x002e240000001000 */
[----:B0-2-4-:R-:W-:-:S06]  /*1050*/  VIADD R18, R22, 0xffffffe ;  /* 0x0ffffffe16127836 */ /* 0x015fcc0000000000 */
[----:B---3--:R0:W1:Y:S02]  /*1060*/  F2I.FTZ.U32.TRUNC.NTZ R19, R18 ;  /* 0x0000001200137305 */ /* 0x008064000021f000 */
[----:B0-----:R-:W-:Y:S02]  /*1070*/  IMAD.MOV.U32 R18, RZ, RZ, RZ ;  /* 0x000000ffff127224 */ /* 0x001fe400078e00ff */
[----:B-1----:R-:W-:-:S04]  /*1080*/  IMAD.MOV R23, RZ, RZ, -R19 ;  /* 0x000000ffff177224 */ /* 0x002fc800078e0a13 */
[----:B------:R-:W-:-:S04]  /*1090*/  IMAD R23, R23, R20, RZ ;  /* 0x0000001417177224 */ /* 0x000fc800078e02ff */
[----:B------:R-:W-:Y:S01]  /*10a0*/  IMAD.HI.U32 R23, R19, R23, R18 ;  /* 0x0000001713177227 */ /* 0x000fe200078e0012 */
[----:B------:R-:W-:-:S05]  /*10b0*/  MOV R19, R24 ;  /* 0x0000001800137202 */ /* 0x000fca0000000f00 */
[----:B------:R-:W-:-:S04]  /*10c0*/  IMAD.HI.U32 R23, R23, R19, RZ ;  /* 0x0000001317177227 */ /* 0x000fc800078e00ff */
[----:B------:R-:W-:-:S04]  /*10d0*/  IMAD.MOV R23, RZ, RZ, -R23 ;  /* 0x000000ffff177224 */ /* 0x000fc800078e0a17 */
[----:B------:R-:W-:-:S05]  /*10e0*/  IMAD R19, R20, R23, R19 ;  /* 0x0000001714137224 */ /* 0x000fca00078e0213 */
[----:B------:R-:W-:-:S13]  /*10f0*/  ISETP.GT.U32.AND P1, PT, R20, R19, PT ;  /* 0x000000131400720c */ /* 0x000fda0003f24070 */
[----:B------:R-:W-:-:S05]  /*1100*/  @!P1 IMAD.IADD R19, R19, 0x1, -R20 ;  /* 0x0000000113139824 */ /* 0x000fca00078e0a14 */
[----:B------:R-:W-:-:S13]  /*1110*/  ISETP.GT.U32.AND P1, PT, R20, R19, PT ;  /* 0x000000131400720c */ /* 0x000fda0003f24070 */
[----:B------:R-:W-:-:S04]  /*1120*/  @!P1 IMAD.IADD R19, R19, 0x1, -R20 ;  /* 0x0000000113139824 */ /* 0x000fc800078e0a14 */
[----:B------:R-:W-:-:S05]  /*1130*/  IMAD.MOV.U32 R18, RZ, RZ, R19 ;  /* 0x000000ffff127224 */ /* 0x000fca00078e0013 */
[----:B------:R-:W-:Y:S02]  /*1140*/  @!P2 IADD3 R18, PT, PT, -R18, RZ, RZ ;  /* 0x000000ff1212a210 */ /* 0x000fe40007ffe1ff */
[----:B------:R-:W-:-:S04]  /*1150*/  @!P3 LOP3.LUT R18, RZ, R8, RZ, 0x33, !PT ;  /* 0x00000008ff12b212 */ /* 0x000fc800078e33ff */
[----:B------:R-:W-:-:S05]  /*1160*/  IADD3 R10, PT, PT, -R18, R10, R5 ;  /* 0x0000000a120a7210 */ /* 0x000fca0007ffe105 */
[----:B------:R-:W-:-:S05]  /*1170*/  IMAD R10, R10, R9, RZ ;  /* 0x000000090a0a7224 */ /* 0x000fca00078e02ff */
[----:B------:R-:W-:Y:S02]  /*1180*/  SHF.R.S32.HI R19, RZ, 0x1f, R10 ;  /* 0x0000001fff137819 */ /* 0x000fe4000001140a */
[----:B------:R-:W-:-:S04]  /*1190*/  LEA R18, P1, R10, UR4, 0x2 ;  /* 0x000000040a127c11 */ /* 0x000fc8000f8210ff */
[----:B------:R-:W-:-:S05]  /*11a0*/  LEA.HI.X R19, R10, UR5, R19, 0x2, P1 ;  /* 0x000000050a137c11 */ /* 0x000fca00088f1413 */
[----:B------:R0:W5:Y:S04]  /*11b0*/  LDG.E R8, desc[UR8][R18.64+-0x4] ;  /* 0xfffffc0812087981 */ /* 0x000168000c1e1900 */
.L_x_29:
[----:B------:R-:W-:Y:S05]  /*11c0*/  BSYNC.RECONVERGENT B0 ;  /* 0x0000000000007941 */ /* 0x000fea0003800200 */
.L_x_28:
[----:B-----5:R0:W-:Y:S01]  /*11d0*/  STG.E desc[UR8][R16.64+0x8], R8 ;  /* 0x0000080810007986 */ /* 0x0201e2000c101908 */
[----:B------:R-:W-:Y:S04]  /*11e0*/  BSSY.RECONVERGENT B0, `(.L_x_30) ;  /* 0x0000021000007945 */ /* 0x000fe80003800200 */
[----:B------:R-:W-:Y:S05]  /*11f0*/  @P0 BRA `(.L_x_31) ;  /* 0x00000000007c0947 */ /* 0x000fea0003800000 */
[----:B0-----:R-:W3:Y:S01]  /*1200*/  LDG.E R8, desc[UR8][R14.64] ;  /* 0x000000080e087981 */ /* 0x001ee2000c1e1900 */
[----:B------:R-:W0:Y:S01]  /*1210*/  LDC R10, c[0x0][0x3a0] ;  /* 0x0000e800ff0a7b82 */ /* 0x000e220000000800 */
[----:B------:R-:W-:Y:S02]  /*1220*/  IABS R22, R5 ;  /* 0x0000000500167213 */ /* 0x000fe40000000000 */
[----:B------:R-:W-:Y:S02]  /*1230*/  ISETP.GE.AND P2, PT, R5, RZ, PT ;  /* 0x000000ff0500720c */ /* 0x000fe40003f46270 */
[----:B0-----:R-:W-:Y:S02]  /*1240*/  IABS R20, R10 ;  /* 0x0000000a00147213 */ /* 0x001fe40000000000 */
[----:B------:R-:W-:Y:S02]  /*1250*/  ISETP.NE.AND P3, PT, R10, RZ, PT ;  /* 0x000000ff0a00720c */ /* 0x000fe40003f65270 */
[----:B------:R-:W0:Y:S08]  /*1260*/  I2F.RP R21, R20 ;  /* 0x0000001400157306 */ /* 0x000e300000209400 */
[----:B0-----:R-:W1:Y:S02]  /*1270*/  MUFU.RCP R21, R21 ;  /* 0x0000001500157308 */ /* 0x001e640000001000 */
[----:B-12-4-:R-:W-:-:S06]  /*1280*/  VIADD R18, R21, 0xffffffe ;  /* 0x0ffffffe15127836 */ /* 0x016fcc0000000000 */
[----:B---3--:R0:W1:Y:S02]  /*1290*/  F2I.FTZ.U32.TRUNC.NTZ R19, R18 ;  /* 0x0000001200137305 */ /* 0x008064000021f000 */
[----:B0-----:R-:W-:Y:S02]  /*12a0*/  IMAD.MOV.U32 R18, RZ, RZ, RZ ;  /* 0x000000ffff127224 */ /* 0x001fe400078e00ff */
[----:B-1----:R-:W-:-:S04]  /*12b0*/  IMAD.MOV R23, RZ, RZ, -R19 ;  /* 0x000000ffff177224 */ /* 0x002fc800078e0a13 */
[----:B------:R-:W-:-:S04]  /*12c0*/  IMAD R23, R23, R20, RZ ;  /* 0x0000001417177224 */ /* 0x000fc800078e02ff */
[----:B------:R-:W-:-:S04]  /*12d0*/  IMAD.HI.U32 R23, R19, R23, R18 ;  /* 0x0000001713177227 */ /* 0x000fc800078e0012 */
[----:B------:R-:W-:-:S04]  /*12e0*/  IMAD.MOV.U32 R19, RZ, RZ, R22 ;  /* 0x000000ffff137224 */ /* 0x000fc800078e0016 */
[----:B------:R-:W-:-:S05]  /*12f0*/  IMAD.HI.U32 R23, R23, R19, RZ ;  /* 0x0000001317177227 */ /* 0x000fca00078e00ff */
[----:B------:R-:W-:-:S05]  /*1300*/  IADD3 R23, PT, PT, -R23, RZ, RZ ;  /* 0x000000ff17177210 */ /* 0x000fca0007ffe1ff */
[----:B------:R-:W-:-:S05]  /*1310*/  IMAD R19, R20, R23, R19 ;  /* 0x0000001714137224 */ /* 0x000fca00078e0213 */
[----:B------:R-:W-:-:S13]  /*1320*/  ISETP.GT.U32.AND P1, PT, R20, R19, PT ;  /* 0x000000131400720c */ /* 0x000fda0003f24070 */
[----:B------:R-:W-:-:S05]  /*1330*/  @!P1 IMAD.IADD R19, R19, 0x1, -R20 ;  /* 0x0000000113139824 */ /* 0x000fca00078e0a14 */
[----:B------:R-:W-:-:S13]  /*1340*/  ISETP.GT.U32.AND P1, PT, R20, R19, PT ;  /* 0x000000131400720c */ /* 0x000fda0003f24070 */
[----:B------:R-:W-:-:S04]  /*1350*/  @!P1 IMAD.IADD R19, R19, 0x1, -R20 ;  /* 0x0000000113139824 */ /* 0x000fc800078e0a14 */
[----:B------:R-:W-:-:S04]  /*1360*/  IMAD.MOV.U32 R18, RZ, RZ, R19 ;  /* 0x000000ffff127224 */ /* 0x000fc800078e0013 */
[----:B------:R-:W-:Y:S01]  /*1370*/  @!P2 IMAD.MOV R18, RZ, RZ, -R18 ;  /* 0x000000ffff12a224 */ /* 0x000fe200078e0a12 */
[----:B------:R-:W-:-:S04]  /*1380*/  @!P3 LOP3.LUT R18, RZ, R10, RZ, 0x33, !PT ;  /* 0x0000000aff12b212 */ /* 0x000fc800078e33ff */
[----:B------:R-:W-:-:S05]  /*1390*/  IADD3 R8, PT, PT, -R18, R8, R5 ;  /* 0x0000000812087210 */ /* 0x000fca0007ffe105 */
[----:B------:R-:W-:-:S05]  /*13a0*/  IMAD R8, R8, R9, RZ ;  /* 0x0000000908087224 */ /* 0x000fca00078e02ff */
[----:B------:R-:W-:Y:S02]  /*13b0*/  SHF.R.S32.HI R19, RZ, 0x1f, R8 ;  /* 0x0000001fff137819 */ /* 0x000fe40000011408 */
[----:B------:R-:W-:-:S04]  /*13c0*/  LEA R18, P1, R8, UR4, 0x2 ;  /* 0x0000000408127c11 */ /* 0x000fc8000f8210ff */
[----:B------:R-:W-:-:S05]  /*13d0*/  LEA.HI.X R19, R8, UR5, R19, 0x2, P1 ;  /* 0x0000000508137c11 */ /* 0x000fca00088f1413 */
[----:B------:R0:W5:Y:S04]  /*13e0*/  LDG.E R21, desc[UR8][R18.64] ;  /* 0x0000000812157981 */ /* 0x000168000c1e1900 */
.L_x_31:
[----:B------:R-:W-:Y:S05]  /*13f0*/  BSYNC.RECONVERGENT B0 ;  /* 0x0000000000007941 */ /* 0x000fea0003800200 */
.L_x_30:
[----:B0-----:R-:W-:Y:S01]  /*1400*/  LOP3.LUT R8, R9, 0x7ffffff8, RZ, 0xc0, !PT ;  /* 0x7ffffff809087812 */ /* 0x001fe200078ec0ff */
[----:B-----5:R0:W-:Y:S03]  /*1410*/  STG.E desc[UR8][R16.64+0xc], R21 ;  /* 0x00000c1510007986 */ /* 0x0201e6000c101908 */
[----:B-12-4-:R-:W-:Y:S02]  /*1420*/  IADD3 R18, PT, PT, -R8, 0x8, RZ ;  /* 0x0000000808127810 */ /* 0x016fe40007ffe1ff */
[----:B---3--:R-:W-:Y:S02]  /*1430*/  MOV R19, R8 ;  /* 0x0000000800137202 */ /* 0x008fe40000000f00 */
[----:B------:R-:W-:-:S13]  /*1440*/  ISETP.NE.AND P1, PT, R18, RZ, PT ;  /* 0x000000ff1200720c */ /* 0x000fda0003f25270 */
[----:B0-----:R-:W-:Y:S05]  /*1450*/  @!P1 BRA `(.L_x_15) ;  /* 0x0000001000909947 */ /* 0x001fea0003800000 */
[----:B------:R-:W0:Y:S01]  /*1460*/  LDC R9, c[0x0][0x3a0] ;  /* 0x0000e800ff097b82 */ /* 0x000e220000000800 */
[----:B------:R-:W-:Y:S02]  /*1470*/  VIADD R10, R11, 0x8 ;  /* 0x000000080b0a7836 */ /* 0x000fe40000000000 */
[----:B------:R-:W-:Y:S02]  /*1480*/  IMAD.MOV.U32 R11, RZ, RZ, R18 ;  /* 0x000000ffff0b7224 */ /* 0x000fe400078e0012 */
[----:B------:R-:W-:Y:S02]  /*1490*/  IMAD.MOV.U32 R20, RZ, RZ, 0x8 ;  /* 0x00000008ff147424 */ /* 0x000fe400078e00ff */
[----:B------:R-:W-:-:S07]  /*14a0*/  IMAD.MOV.U32 R21, RZ, RZ, RZ ;  /* 0x000000ffff157224 */ /* 0x000fce00078e00ff */
.L_x_48:
[----:B------:R-:W-:Y:S01]  /*14b0*/  BSSY.RECONVERGENT B0, `(.L_x_32) ;  /* 0x0000021000007945 */ /* 0x000fe20003800200 */
[----:B-1--4-:R-:W-:Y:S02]  /*14c0*/  HFMA2 R19, -RZ, RZ, 0, 0 ;  /* 0x00000000ff137431 */ /* 0x012fe400000001ff */
[----:B------:R-:W-:Y:S01]  /*14d0*/  IMAD.WIDE R16, R10, 0x4, R12 ;  /* 0x000000040a107825 */ /* 0x000fe200078e020c */
[----:B--23--:R-:W-:Y:S06]  /*14e0*/  @P0 BRA `(.L_x_33) ;  /* 0x0000000000740947 */ /* 0x00cfec0003800000 */
[----:B------:R-:W2:Y:S01]  /*14f0*/  LDG.E R22, desc[UR8][R14.64] ;  /* 0x000000080e167981 */ /* 0x000ea2000c1e1900 */
[----:B0-----:R-:W-:Y:S01]  /*1500*/  IABS R23, R9 ;  /* 0x0000000900177213 */ /* 0x001fe20000000000 */
[----:B------:R-:W0:Y:S01]  /*1510*/  LDCU UR6, c[0x0][0x3ac] ;  /* 0x00007580ff0677ac */ /* 0x000e220008000800 */
[----:B------:R-:W-:Y:S02]  /*1520*/  ISETP.GE.AND P2, PT, R5, RZ, PT ;  /* 0x000000ff0500720c */ /* 0x000fe40003f46270 */
[----:B------:R-:W1:Y:S01]  /*1530*/  I2F.RP R24, R23 ;  /* 0x0000001700187306 */ /* 0x000e620000209400 */
[----:B------:R-:W-:-:S07]  /*1540*/  ISETP.NE.AND P3, PT, R9, RZ, PT ;  /* 0x000000ff0900720c */ /* 0x000fce0003f65270 */
[----:B-1----:R-:W1:Y:S02]  /*1550*/  MUFU.RCP R24, R24 ;  /* 0x0000001800187308 */ /* 0x002e640000001000 */
[----:B-1----:R-:W-:-:S06]  /*1560*/  VIADD R18, R24, 0xffffffe ;  /* 0x0ffffffe18127836 */ /* 0x002fcc0000000000 */
[----:B------:R1:W3:Y:S02]  /*1570*/  F2I.FTZ.U32.TRUNC.NTZ R19, R18 ;  /* 0x0000001200137305 */ /* 0x0002e4000021f000 */
[----:B-1----:R-:W-:Y:S02]  /*1580*/  IMAD.MOV.U32 R18, RZ, RZ, RZ ;  /* 0x000000ffff127224 */ /* 0x002fe400078e00ff */
[----:B---3--:R-:W-:-:S04]  /*1590*/  IMAD.MOV R26, RZ, RZ, -R19 ;  /* 0x000000ffff1a7224 */ /* 0x008fc800078e0a13 */
[----:B------:R-:W-:Y:S01]  /*15a0*/  IMAD R25, R26, R23, RZ ;  /* 0x000000171a197224 */ /* 0x000fe200078e02ff */
[----:B------:R-:W-:-:S03]  /*15b0*/  IABS R26, R5 ;  /* 0x00000005001a7213 */ /* 0x000fc60000000000 */
[----:B------:R-:W-:-:S04]  /*15c0*/  IMAD.HI.U32 R25, R19, R25, R18 ;  /* 0x0000001913197227 */ /* 0x000fc800078e0012 */
[----:B------:R-:W-:Y:S02]  /*15d0*/  IMAD.U32 R19, RZ, RZ, UR5 ;  /* 0x00000005ff137e24 */ /* 0x000fe4000f8e00ff */
[----:B------:R-:W-:-:S04]  /*15e0*/  IMAD.HI.U32 R25, R25, R26, RZ ;  /* 0x0000001a19197227 */ /* 0x000fc800078e00ff */
[----:B------:R-:W-:-:S04]  /*15f0*/  IMAD.MOV R25, RZ, RZ, -R25 ;  /* 0x000000ffff197224 */ /* 0x000fc800078e0a19 */
[----:B------:R-:W-:-:S05]  /*1600*/  IMAD R18, R23, R25, R26 ;  /* 0x0000001917127224 */ /* 0x000fca00078e021a */
[----:B------:R-:W-:-:S13]  /*1610*/  ISETP.GT.U32.AND P1, PT, R23, R18, PT ;  /* 0x000000121700720c */ /* 0x000fda0003f24070 */
[----:B------:R-:W-:-:S04]  /*1620*/  @!P1 IADD3 R18, PT, PT, R18, -R23, RZ ;  /* 0x8000001712129210 */ /* 0x000fc80007ffe0ff */
[----:B------:R-:W-:-:S13]  /*1630*/  ISETP.GT.U32.AND P1, PT, R23, R18, PT ;  /* 0x000000121700720c */ /* 0x000fda0003f24070 */
[----:B------:R-:W-:-:S04]  /*1640*/  @!P1 IMAD.IADD R18, R18, 0x1, -R23 ;  /* 0x0000000112129824 */ /* 0x000fc800078e0a17 */
[----:B------:R-:W-:Y:S01]  /*1650*/  @!P2 IMAD.MOV R18, RZ, RZ, -R18 ;  /* 0x000000ffff12a224 */ /* 0x000fe200078e0a12 */
[----:B------:R-:W-:-:S04]  /*1660*/  @!P3 LOP3.LUT R18, RZ, R9, RZ, 0x33, !PT ;  /* 0x00000009ff12b212 */ /* 0x000fc800078e33ff */
[----:B--2---:R-:W-:Y:S01]  /*1670*/  IADD3 R23, PT, PT, -R18, R22, R5 ;  /* 0x0000001612177210 */ /* 0x004fe20007ffe105 */
[----:B------:R-:W-:-:S04]  /*1680*/  IMAD.U32 R18, RZ, RZ, UR4 ;  /* 0x00000004ff127e24 */ /* 0x000fc8000f8e00ff */
[----:B0-----:R-:W-:-:S04]  /*1690*/  IMAD R23, R23, UR6, R20 ;  /* 0x0000000617177c24 */ /* 0x001fc8000f8e0214 */
[----:B------:R-:W-:-:S06]  /*16a0*/  IMAD.WIDE R18, R23, 0x4, R18 ;  /* 0x0000000417127825 */ /* 0x000fcc00078e0212 */
[----:B------:R1:W5:Y:S02]  /*16b0*/  LDG.E R19, desc[UR8][R18.64+-0x1c] ;  /* 0xffffe40812137981 */ /* 0x000364000c1e1900 */
.L_x_33:
[----:B------:R-:W-:Y:S05]  /*16c0*/  BSYNC.RECONVERGENT B0 ;  /* 0x0000000000007941 */ /* 0x000fea0003800200 */
.L_x_32:
[----:B-----5:R2:W-:Y:S01]  /*16d0*/  STG.E desc[UR8][R16.64+-0x10], R19 ;  /* 0xfffff01310007986 */ /* 0x0205e2000c101908 */
[----:B------:R-:W-:Y:S01]  /*16e0*/  BSSY.RECONVERGENT B0, `(.L_x_34) ;  /* 0x0000021000007945 */ /* 0x000fe20003800200 */
[----:B------:R-:W-:-:S03]  /*16f0*/  MOV R23, RZ ;  /* 0x000000ff00177202 */ /* 0x000fc60000000f00 */
[----:B------:R-:W-:Y:S05]  /*1700*/  @P0 BRA `(.L_x_35) ;  /* 0x0000000000780947 */ /* 0x000fea0003800000 */
[----:B------:R-:W3:Y:S01]  /*1710*/  LDG.E R22, desc[UR8][R14.64] ;  /* 0x000000080e167981 */ /* 0x000ee2000c1e1900 */
[----:B0-----:R-:W-:Y:S01]  /*1720*/  IABS R23, R9 ;  /* 0x0000000900177213 */ /* 0x001fe20000000000 */
[----:B------:R-:W0:Y:S01]  /*1730*/  LDCU UR6, c[0x0][0x3ac] ;  /* 0x00007580ff0677ac */ /* 0x000e220008000800 */
[----:B------:R-:W-:Y:S02]  /*1740*/  ISETP.GE.AND P2, PT, R5, RZ, PT ;  /* 0x000000ff0500720c */ /* 0x000fe40003f46270 */
[----:B------:R-:W4:Y:S01]  /*1750*/  I2F.RP R24, R23 ;  /* 0x0000001700187306 */ /* 0x000f220000209400 */
[----:B------:R-:W-:-:S07]  /*1760*/  ISETP.NE.AND P3, PT, R9, RZ, PT ;  /* 0x000000ff0900720c */ /* 0x000fce0003f65270 */
[----:B----4-:R-:W1:Y:S02]  /*1770*/  MUFU.RCP R24, R24 ;  /* 0x0000001800187308 */ /* 0x010e640000001000 */
[----:B-1----:R-:W-:-:S06]  /*1780*/  VIADD R18, R24, 0xffffffe ;  /* 0x0ffffffe18127836 */ /* 0x002fcc0000000000 */
[----:B--2---:R1:W2:Y:S02]  /*1790*/  F2I.FTZ.U32.TRUNC.NTZ R19, R18 ;  /* 0x0000001200137305 */ /* 0x0042a4000021f000 */
[----:B-1----:R-:W-:Y:S02]  /*17a0*/  IMAD.MOV.U32 R18, RZ, RZ, RZ ;  /* 0x000000ffff127224 */ /* 0x002fe400078e00ff */
[----:B--2---:R-:W-:-:S04]  /*17b0*/  IMAD.MOV R26, RZ, RZ, -R19 ;  /* 0x000000ffff1a7224 */ /* 0x004fc800078e0a13 */
[----:B------:R-:W-:Y:S01]  /*17c0*/  IMAD R25, R26, R23, RZ ;  /* 0x000000171a197224 */ /* 0x000fe200078e02ff */
[----:B------:R-:W-:-:S03]  /*17d0*/  IABS R26, R5 ;  /* 0x00000005001a7213 */ /* 0x000fc60000000000 */
[----:B------:R-:W-:-:S06]  /*17e0*/  IMAD.HI.U32 R25, R19, R25, R18 ;  /* 0x0000001913197227 */ /* 0x000fcc00078e0012 */
        /* <DEDUP_REMOVED lines=9> */
[----:B---3--:R-:W-:-:S05]  /*1880*/  IADD3 R22, PT, PT, -R18, R22, R5 ;  /* 0x0000001612167210 */ /* 0x008fca0007ffe105 */
[----:B0-----:R-:W-:-:S05]  /*1890*/  IMAD R22, R22, UR6, RZ ;  /* 0x0000000616167c24 */ /* 0x001fca000f8e02ff */
[----:B------:R-:W-:-:S04]  /*18a0*/  IADD3 R19, P1, PT, R22, R20, RZ ;  /* 0x0000001416137210 */ /* 0x000fc80007f3e0ff */
[----:B------:R-:W-:Y:S02]  /*18b0*/  LEA.HI.X.SX32 R22, R22, R21, 0x1, P1 ;  /* 0x0000001516167211 */ /* 0x000fe400008f0eff */
[----:B------:R-:W-:-:S04]  /*18c0*/  LEA R18, P1, R19, UR4, 0x2 ;  /* 0x0000000413127c11 */ /* 0x000fc8000f8210ff */
[----:B------:R-:W-:-:S05]  /*18d0*/  LEA.HI.X R19, R19, UR5, R22, 0x2, P1 ;  /* 0x0000000513137c11 */ /* 0x000fca00088f1416 */
[----:B------:R3:W5:Y:S04]  /*18e0*/  LDG.E R23, desc[UR8][R18.64+-0x18] ;  /* 0xffffe80812177981 */ /* 0x000768000c1e1900 */
.L_x_35:
[----:B------:R-:W-:Y:S05]  /*18f0*/  BSYNC.RECONVERGENT B0 ;  /* 0x0000000000007941 */ /* 0x000fea0003800200 */
.L_x_34:
[----:B-----5:R4:W-:Y:S01]  /*1900*/  STG.E desc[UR8][R16.64+-0xc], R23 ;  /* 0xfffff41710007986 */ /* 0x0209e2000c101908 */
[----:B------:R-:W-:Y:S01]  /*1910*/  BSSY.RECONVERGENT B0, `(.L_x_36) ;  /* 0x0000021000007945 */ /* 0x000fe20003800200 */
[----:B--23--:R-:W-:-:S03]  /*1920*/  IMAD.MOV.U32 R19, RZ, RZ, RZ ;  /* 0x000000ffff137224 */ /* 0x00cfc600078e00ff */
[----:B------:R-:W-:Y:S05]  /*1930*/  @P0 BRA `(.L_x_37) ;  /* 0x0000000000780947 */ /* 0x000fea0003800000 */
[----:B------:R-:W2:Y:S01]  /*1940*/  LDG.E R22, desc[UR8][R14.64] ;  /* 0x000000080e167981 */ /* 0x000ea2000c1e1900 */
[----:B0---4-:R-:W-:Y:S01]  /*1950*/  IABS R23, R9 ;  /* 0x0000000900177213 */ /* 0x011fe20000000000 */
[----:B------:R-:W0:Y:S01]  /*1960*/  LDCU UR6, c[0x0][0x3ac] ;  /* 0x00007580ff0677ac */ /* 0x000e220008000800 */
[----:B------:R-:W-:Y:S02]  /*1970*/  ISETP.GE.AND P2, PT, R5, RZ, PT ;  /* 0x000000ff0500720c */ /* 0x000fe40003f46270 */
[----:B------:R-:W3:Y:S01]  /*1980*/  I2F.RP R24, R23 ;  /* 0x0000001700187306 */ /* 0x000ee20000209400 */
[----:B------:R-:W-:-:S07]  /*1990*/  ISETP.NE.AND P3, PT, R9, RZ, PT ;  /* 0x000000ff0900720c */ /* 0x000fce0003f65270 */
[----:B---3--:R-:W1:Y:S02]  /*19a0*/  MUFU.RCP R24, R24 ;  /* 0x0000001800187308 */ /* 0x008e640000001000 */
[----:B-1----:R-:W-:-:S06]  /*19b0*/  VIADD R18, R24, 0xffffffe ;  /* 0x0ffffffe18127836 */ /* 0x002fcc0000000000 */
[----:B------:R1:W3:Y:S02]  /*19c0*/  F2I.FTZ.U32.TRUNC.NTZ R19, R18 ;  /* 0x0000001200137305 */ /* 0x0002e4000021f000 */
[----:B-1----:R-:W-:Y:S01]  /*19d0*/  IMAD.MOV.U32 R18, RZ, RZ, RZ ;  /* 0x000000ffff127224 */ /* 0x002fe200078e00ff */
[----:B---3--:R-:W-:-:S05]  /*19e0*/  IADD3 R26, PT, PT, RZ, -R19, RZ ;  /* 0x80000013ff1a7210 */ /* 0x008fca0007ffe0ff */
[----:B------:R-:W-:Y:S01]  /*19f0*/  IMAD R25, R26, R23, RZ ;  /* 0x000000171a197224 */ /* 0x000fe200078e02ff */
[----:B------:R-:W-:-:S03]  /*1a00*/  IABS R26, R5 ;  /* 0x00000005001a7213 */ /* 0x000fc60000000000 */
[----:B------:R-:W-:-:S06]  /*1a10*/  IMAD.HI.U32 R25, R19, R25, R18 ;  /* 0x0000001913197227 */ /* 0x000fcc00078e0012 */
[----:B------:R-:W-:-:S04]  /*1a20*/  IMAD.HI.U32 R25, R25, R26, RZ ;  /* 0x0000001a19197227 */ /* 0x000fc800078e00ff */
[----:B------:R-:W-:-:S04]  /*1a30*/  IMAD.MOV R25, RZ, RZ, -R25 ;  /* 0x000000ffff197224 */ /* 0x000fc800078e0a19 */
[----:B------:R-:W-:-:S05]  /*1a40*/  IMAD R18, R23, R25, R26 ;  /* 0x0000001917127224 */ /* 0x000fca00078e021a */
[----:B------:R-:W-:-:S13]  /*1a50*/  ISETP.GT.U32.AND P1, PT, R23, R18, PT ;  /* 0x000000121700720c */ /* 0x000fda0003f24070 */
[----:B------:R-:W-:-:S05]  /*1a60*/  @!P1 IMAD.IADD R18, R18, 0x1, -R23 ;  /* 0x0000000112129824 */ /* 0x000fca00078e0a17 */
[----:B------:R-:W-:-:S13]  /*1a70*/  ISETP.GT.U32.AND P1, PT, R23, R18, PT ;  /* 0x000000121700720c */ /* 0x000fda0003f24070 */
[----:B------:R-:W-:-:S05]  /*1a80*/  @!P1 IMAD.IADD R18, R18, 0x1, -R23 ;  /* 0x0000000112129824 */ /* 0x000fca00078e0a17 */
[----:B------:R-:W-:Y:S02]  /*1a90*/  @!P2 IADD3 R18, PT, PT, -R18, RZ, RZ ;  /* 0x000000ff1212a210 */ /* 0x000fe40007ffe1ff */
[----:B------:R-:W-:-:S04]  /*1aa0*/  @!P3 LOP3.LUT R18, RZ, R9, RZ, 0x33, !PT ;  /* 0x00000009ff12b212 */ /* 0x000fc800078e33ff */
[----:B--2---:R-:W-:-:S05]  /*1ab0*/  IADD3 R22, PT, PT, -R18, R22, R5 ;  /* 0x0000001612167210 */ /* 0x004fca0007ffe105 */
[----:B0-----:R-:W-:-:S05]  /*1ac0*/  IMAD R22, R22, UR6, RZ ;  /* 0x0000000616167c24 */ /* 0x001fca000f8e02ff */
[----:B------:R-:W-:-:S04]  /*1ad0*/  IADD3 R19, P1, PT, R22, R20, RZ ;  /* 0x0000001416137210 */ /* 0x000fc80007f3e0ff */
[----:B------:R-:W-:Y:S02]  /*1ae0*/  LEA.HI.X.SX32 R22, R22, R21, 0x1, P1 ;  /* 0x0000001516167211 */ /* 0x000fe400008f0eff */
[----:B------:R-:W-:-:S04]  /*1af0*/  LEA R18, P1, R19, UR4, 0x2 ;  /* 0x0000000413127c11 */ /* 0x000fc8000f8210ff */
[----:B------:R-:W-:-:S06]  /*1b00*/  LEA.HI.X R19, R19, UR5, R22, 0x2, P1 ;  /* 0x0000000513137c11 */ /* 0x000fcc00088f1416 */
[----:B------:R2:W5:Y:S03]  /*1b10*/  LDG.E R19, desc[UR8][R18.64+-0x14] ;  /* 0xffffec0812137981 */ /* 0x000566000c1e1900 */
.L_x_37:
[----:B------:R-:W-:Y:S05]  /*1b20*/  BSYNC.RECONVERGENT B0 ;  /* 0x0000000000007941 */ /* 0x000fea0003800200 */
.L_x_36:
[----:B-----5:R3:W-:Y:S01]  /*1b30*/  STG.E desc[UR8][R16.64+-0x8], R19 ;  /* 0xfffff81310007986 */ /* 0x0207e2000c101908 */
[----:B------:R-:W-:Y:S01]  /*1b40*/  BSSY.RECONVERGENT B0, `(.L_x_38) ;  /* 0x0000021000007945 */ /* 0x000fe20003800200 */
[----:B----4-:R-:W-:-:S03]  /*1b50*/  IMAD.MOV.U32 R23, RZ, RZ, RZ ;  /* 0x000000ffff177224 */ /* 0x010fc600078e00ff */
[----:B------:R-:W-:Y:S05]  /*1b60*/  @P0 BRA `(.L_x_39) ;  /* 0x0000000000780947 */ /* 0x000fea0003800000 */
[----:B------:R-:W4:Y:S01]  /*1b70*/  LDG.E R22, desc[UR8][R14.64] ;  /* 0x000000080e167981 */ /* 0x000f22000c1e1900 */
[----:B0-----:R-:W-:Y:S01]  /*1b80*/  IABS R23, R9 ;  /* 0x0000000900177213 */ /* 0x001fe20000000000 */
[----:B------:R-:W0:Y:S01]  /*1b90*/  LDCU UR6, c[0x0][0x3ac] ;  /* 0x00007580ff0677ac */ /* 0x000e220008000800 */
[----:B------:R-:W-:Y:S02]  /*1ba0*/  ISETP.GE.AND P2, PT, R5, RZ, PT ;  /* 0x000000ff0500720c */ /* 0x000fe40003f46270 */
[----:B------:R-:W1:Y:S01]  /*1bb0*/  I2F.RP R24, R23 ;  /* 0x0000001700187306 */ /* 0x000e620000209400 */
[----:B------:R-:W-:-:S07]  /*1bc0*/  ISETP.NE.AND P3, PT, R9, RZ, PT ;  /* 0x000000ff0900720c */ /* 0x000fce0003f65270 */
[----:B-1----:R-:W2:Y:S02]  /*1bd0*/  MUFU.RCP R24, R24 ;  /* 0x0000001800187308 */ /* 0x002ea40000001000 */
[----:B--2---:R-:W-:-:S06]  /*1be0*/  VIADD R18, R24, 0xffffffe ;  /* 0x0ffffffe18127836 */ /* 0x004fcc0000000000 */
[----:B---3--:R1:W2:Y:S02]  /*1bf0*/  F2I.FTZ.U32.TRUNC.NTZ R19, R18 ;  /* 0x0000001200137305 */ /* 0x0082a4000021f000 */
[----:B-1----:R-:W-:Y:S02]  /*1c00*/  IMAD.MOV.U32 R18, RZ, RZ, RZ ;  /* 0x000000ffff127224 */ /* 0x002fe400078e00ff */
[----:B--2---:R-:W-:-:S04]  /*1c10*/  IMAD.MOV R26, RZ, RZ, -R19 ;  /* 0x000000ffff1a7224 */ /* 0x004fc800078e0a13 */
[----:B------:R-:W-:Y:S01]  /*1c20*/  IMAD R25, R26, R23, RZ ;  /* 0x000000171a197224 */ /* 0x000fe200078e02ff */
[----:B------:R-:W-:-:S03]  /*1c30*/  IABS R26, R5 ;  /* 0x00000005001a7213 */ /* 0x000fc60000000000 */
[----:B------:R-:W-:-:S06]  /*1c40*/  IMAD.HI.U32 R25, R19, R25, R18 ;  /* 0x0000001913197227 */ /* 0x000fcc00078e0012 */
[----:B------:R-:W-:-:S05]  /*1c50*/  IMAD.HI.U32 R25, R25, R26, RZ ;  /* 0x0000001a19197227 */ /* 0x000fca00078e00ff */
[----:B------:R-:W-:-:S05]  /*1c60*/  IADD3 R25, PT, PT, -R25, RZ, RZ ;  /* 0x000000ff19197210 */ /* 0x000fca0007ffe1ff */
[----:B------:R-:W-:-:S05]  /*1c70*/  IMAD R18, R23, R25, R26 ;  /* 0x0000001917127224 */ /* 0x000fca00078e021a */
[----:B------:R-:W-:-:S13]  /*1c80*/  ISETP.GT.U32.AND P1, PT, R23, R18, PT ;  /* 0x000000121700720c */ /* 0x000fda0003f24070 */
[----:B------:R-:W-:-:S05]  /*1c90*/  @!P1 IMAD.IADD R18, R18, 0x1, -R23 ;  /* 0x0000000112129824 */ /* 0x000fca00078e0a17 */
[----:B------:R-:W-:-:S13]  /*1ca0*/  ISETP.GT.U32.AND P1, PT, R23, R18, PT ;  /* 0x000000121700720c */ /* 0x000fda0003f24070 */
[----:B------:R-:W-:-:S04]  /*1cb0*/  @!P1 IMAD.IADD R18, R18, 0x1, -R23 ;  /* 0x0000000112129824 */ /* 0x000fc800078e0a17 */
[----:B------:R-:W-:Y:S01]  /*1cc0*/  @!P2 IMAD.MOV R18, RZ, RZ, -R18 ;  /* 0x000000ffff12a224 */ /* 0x000fe200078e0a12 */
[----:B------:R-:W-:-:S04]  /*1cd0*/  @!P3 LOP3.LUT R18, RZ, R9, RZ, 0x33, !PT ;  /* 0x00000009ff12b212 */ /* 0x000fc800078e33ff */
[----:B----4-:R-:W-:-:S05]  /*1ce0*/  IADD3 R22, PT, PT, -R18, R22, R5 ;  /* 0x0000001612167210 */ /* 0x010fca0007ffe105 */
[----:B0-----:R-:W-:-:S05]  /*1cf0*/  IMAD R22, R22, UR6, RZ ;  /* 0x0000000616167c24 */ /* 0x001fca000f8e02ff */
[----:B------:R-:W-:-:S04]  /*1d00*/  IADD3 R19, P1, PT, R22, R20, RZ ;  /* 0x0000001416137210 */ /* 0x000fc80007f3e0ff */
[----:B------:R-:W-:Y:S02]  /*1d10*/  LEA.HI.X.SX32 R22, R22, R21, 0x1, P1 ;  /* 0x0000001516167211 */ /* 0x000fe400008f0eff */
[----:B------:R-:W-:-:S04]  /*1d20*/  LEA R18, P1, R19, UR4, 0x2 ;  /* 0x0000000413127c11 */ /* 0x000fc8000f8210ff */
[----:B------:R-:W-:-:S05]  /*1d30*/  LEA.HI.X R19, R19, UR5, R22, 0x2, P1 ;  /* 0x0000000513137c11 */ /* 0x000fca00088f1416 */
[----:B------:R4:W5:Y:S04]  /*1d40*/  LDG.E R23, desc[UR8][R18.64+-0x10] ;  /* 0xfffff00812177981 */ /* 0x000968000c1e1900 */
.L_x_39:
[----:B------:R-:W-:Y:S05]  /*1d50*/  BSYNC.RECONVERGENT B0 ;  /* 0x0000000000007941 */ /* 0x000fea0003800200 */
.L_x_38:
[----:B-----5:R0:W-:Y:S01]  /*1d60*/  STG.E desc[UR8][R16.64+-0x4], R23 ;  /* 0xfffffc1710007986 */ /* 0x0201e2000c101908 */
[----:B------:R-:W-:Y:S01]  /*1d70*/  BSSY.RECONVERGENT B0, `(.L_x_40) ;  /* 0x0000021000007945 */ /* 0x000fe20003800200 */
[----:B---34-:R-:W-:-:S03]  /*1d80*/  IMAD.MOV.U32 R19, RZ, RZ, RZ ;  /* 0x000000ffff137224 */ /* 0x018fc600078e00ff */
        /* <DEDUP_REMOVED lines=8> */
[----:B-12---:R-:W-:-:S06]  /*1e10*/  IADD3 R18, PT, PT, R24, 0xffffffe, RZ ;  /* 0x0ffffffe18127810 */ /* 0x006fcc0007ffe0ff */
[----:B------:R1:W2:Y:S02]  /*1e20*/  F2I.FTZ.U32.TRUNC.NTZ R19, R18 ;  /* 0x0000001200137305 */ /* 0x0002a4000021f000 */
        /* <DEDUP_REMOVED lines=11> */
[----:B------:R-:W-:-:S05]  /*1ee0*/  @!P1 IADD3 R18, PT, PT, R18, -R23, RZ ;  /* 0x8000001712129210 */ /* 0x000fca0007ffe0ff */
[----:B------:R-:W-:Y:S01]  /*1ef0*/  @!P2 IMAD.MOV R18, RZ, RZ, -R18 ;  /* 0x000000ffff12a224 */ /* 0x000fe200078e0a12 */
[----:B------:R-:W-:-:S04]  /*1f00*/  @!P3 LOP3.LUT R18, RZ, R9, RZ, 0x33, !PT ;  /* 0x00000009ff12b212 */ /* 0x000fc800078e33ff */
[----:B---3--:R-:W-:-:S05]  /*1f10*/  IADD3 R22, PT, PT, -R18, R22, R5 ;  /* 0x0000001612167210 */ /* 0x008fca0007ffe105 */
[----:B0-----:R-:W-:-:S05]  /*1f20*/  IMAD R22, R22, UR6, RZ ;  /* 0x0000000616167c24 */ /* 0x001fca000f8e02ff */
[----:B------:R-:W-:-:S04]  /*1f30*/  IADD3 R19, P1, PT, R22, R20, RZ ;  /* 0x0000001416137210 */ /* 0x000fc80007f3e0ff */
[----:B------:R-:W-:Y:S02]  /*1f40*/  LEA.HI.X.SX32 R22, R22, R21, 0x1, P1 ;  /* 0x0000001516167211 */ /* 0x000fe400008f0eff */
[----:B------:R-:W-:-:S04]  /*1f50*/  LEA R18, P1, R19, UR4, 0x2 ;  /* 0x0000000413127c11 */ /* 0x000fc8000f8210ff */
[----:B------:R-:W-:-:S06]  /*1f60*/  LEA.HI.X R19, R19, UR5, R22, 0x2, P1 ;  /* 0x0000000513137c11 */ /* 0x000fcc00088f1416 */
[----:B------:R3:W5:Y:S03]  /*1f70*/  LDG.E R19, desc[UR8][R18.64+-0xc] ;  /* 0xfffff40812137981 */ /* 0x000766000c1e1900 */
.L_x_41:
[----:B------:R-:W-:Y:S05]  /*1f80*/  BSYNC.RECONVERGENT B0 ;  /* 0x0000000000007941 */ /* 0x000fea0003800200 */
.L_x_40:
[----:B-----5:R4:W-:Y:S01]  /*1f90*/  STG.E desc[UR8][R16.64], R19 ;  /* 0x0000001310007986 */ /* 0x0209e2000c101908 */
[----:B------:R-:W-:Y:S01]  /*1fa0*/  BSSY.RECONVERGENT B0, `(.L_x_42) ;  /* 0x0000021000007945 */ /* 0x000fe20003800200 */
[----:B0-----:R-:W-:-:S03]  /*1fb0*/  IMAD.MOV.U32 R23, RZ, RZ, RZ ;  /* 0x000000ffff177224 */ /* 0x001fc600078e00ff */
[----:B------:R-:W-:Y:S05]  /*1fc0*/  @P0 BRA `(.L_x_43) ;  /* 0x0000000000780947 */ /* 0x000fea0003800000 */
[----:B------:R-:W4:Y:S01]  /*1fd0*/  LDG.E R22, desc[UR8][R14.64] ;  /* 0x000000080e167981 */ /* 0x000f22000c1e1900 */
[----:B------:R-:W-:Y:S01]  /*1fe0*/  IABS R23, R9 ;  /* 0x0000000900177213 */ /* 0x000fe20000000000 */
[----:B------:R-:W0:Y:S01]  /*1ff0*/  LDCU UR6, c[0x0][0x3ac] ;  /* 0x00007580ff0677ac */ /* 0x000e220008000800 */
[----:B------:R-:W-:Y:S02]  /*2000*/  ISETP.GE.AND P2, PT, R5, RZ, PT ;  /* 0x000000ff0500720c */ /* 0x000fe40003f46270 */
[----:B------:R-:W1:Y:S01]  /*2010*/  I2F.RP R24, R23 ;  /* 0x0000001700187306 */ /* 0x000e620000209400 */
[----:B------:R-:W-:-:S07]  /*2020*/  ISETP.NE.AND P3, PT, R9, RZ, PT ;  /* 0x000000ff0900720c */ /* 0x000fce0003f65270 */
[----:B-1----:R-:W2:Y:S02]  /*2030*/  MUFU.RCP R24, R24 ;  /* 0x0000001800187308 */ /* 0x002ea40000001000 */
[----:B--23--:R-:W-:-:S06]  /*2040*/  VIADD R18, R24, 0xffffffe ;  /* 0x0ffffffe18127836 */ /* 0x00cfcc0000000000 */
[----:B----4-:R1:W2:Y:S02]  /*2050*/  F2I.FTZ.U32.TRUNC.NTZ R19, R18 ;  /* 0x0000001200137305 */ /* 0x0102a4000021f000 */
[----:B-1----:R-:W-:Y:S02]  /*2060*/  HFMA2 R18, -RZ, RZ, 0, 0 ;  /* 0x00000000ff127431 */ /* 0x002fe400000001ff */
        /* <DEDUP_REMOVED lines=10> */
[----:B------:R-:W-:-:S04]  /*2110*/  @!P1 IMAD.IADD R18, R18, 0x1, -R23 ;  /* 0x0000000112129824 */ /* 0x000fc800078e0a17 */
[----:B------:R-:W-:Y:S01]  /*2120*/  @!P2 IMAD.MOV R18, RZ, RZ, -R18 ;  /* 0x000000ffff12a224 */ /* 0x000fe200078e0a12 */
[----:B------:R-:W-:-:S04]  /*2130*/  @!P3 LOP3.LUT R18, RZ, R9, RZ, 0x33, !PT ;  /* 0x00000009ff12b212 */ /* 0x000fc800078e33ff */
[----:B------:R-:W-:-:S05]  /*2140*/  IADD3 R22, PT, PT, -R18, R22, R5 ;  /* 0x0000001612167210 */ /* 0x000fca0007ffe105 */
[----:B0-----:R-:W-:-:S05]  /*2150*/  IMAD R22, R22, UR6, RZ ;  /* 0x0000000616167c24 */ /* 0x001fca000f8e02ff */
[----:B------:R-:W-:-:S04]  /*2160*/  IADD3 R19, P1, PT, R22, R20, RZ ;  /* 0x0000001416137210 */ /* 0x000fc80007f3e0ff */
[----:B------:R-:W-:Y:S02]  /*2170*/  LEA.HI.X.SX32 R22, R22, R21, 0x1, P1 ;  /* 0x0000001516167211 */ /* 0x000fe400008f0eff */
[----:B------:R-:W-:-:S04]  /*2180*/  LEA R18, P1, R19, UR4, 0x2 ;  /* 0x0000000413127c11 */ /* 0x000fc8000f8210ff */
[----:B------:R-:W-:-:S05]  /*2190*/  LEA.HI.X R19, R19, UR5, R22, 0x2, P1 ;  /* 0x0000000513137c11 */ /* 0x000fca00088f1416 */
[----:B------:R0:W5:Y:S04]  /*21a0*/  LDG.E R23, desc[UR8][R18.64+-0x8] ;  /* 0xfffff80812177981 */ /* 0x000168000c1e1900 */
.L_x_43:
[----:B------:R-:W-:Y:S05]  /*21b0*/  BSYNC.RECONVERGENT B0 ;  /* 0x0000000000007941 */ /* 0x000fea0003800200 */
.L_x_42:
[----:B-----5:R1:W-:Y:S01]  /*21c0*/  STG.E desc[UR8][R16.64+0x4], R23 ;  /* 0x0000041710007986 */ /* 0x0203e2000c101908 */
[----:B------:R-:W-:Y:S01]  /*21d0*/  BSSY.RECONVERGENT B0, `(.L_x_44) ;  /* 0x0000021000007945 */ /* 0x000fe20003800200 */
[----:B0---4-:R-:W-:-:S03]  /*21e0*/  MOV R19, RZ ;  /* 0x000000ff00137202 */ /* 0x011fc60000000f00 */
[----:B------:R-:W-:Y:S05]  /*21f0*/  @P0 BRA `(.L_x_45) ;  /* 0x0000000000780947 */ /* 0x000fea0003800000 */
[----:B------:R-:W4:Y:S01]  /*2200*/  LDG.E R22, desc[UR8][R14.64] ;  /* 0x000000080e167981 */ /* 0x000f22000c1e1900 */
[----:B-1----:R-:W-:Y:S01]  /*2210*/  IABS R23, R9 ;  /* 0x0000000900177213 */ /* 0x002fe20000000000 */
[----:B------:R-:W0:Y:S01]  /*2220*/  LDCU UR6, c[0x0][0x3ac] ;  /* 0x00007580ff0677ac */ /* 0x000e220008000800 */
[----:B------:R-:W-:Y:S02]  /*2230*/  ISETP.GE.AND P2, PT, R5, RZ, PT ;  /* 0x000000ff0500720c */ /* 0x000fe40003f46270 */
[----:B------:R-:W1:Y:S01]  /*2240*/  I2F.RP R24, R23 ;  /* 0x0000001700187306 */ /* 0x000e620000209400 */
[----:B------:R-:W-:-:S07]  /*2250*/  ISETP.NE.AND P3, PT, R9, RZ, PT ;  /* 0x000000ff0900720c */ /* 0x000fce0003f65270 */
[----:B-1----:R-:W2:Y:S02]  /*2260*/  MUFU.RCP R24, R24 ;  /* 0x0000001800187308 */ /* 0x002ea40000001000 */
[----:B--23--:R-:W-:-:S06]  /*2270*/  VIADD R18, R24, 0xffffffe ;  /* 0x0ffffffe18127836 */ /* 0x00cfcc0000000000 */
        /* <DEDUP_REMOVED lines=20> */
[----:B------:R-:W-:-:S06]  /*23c0*/  LEA.HI.X R19, R19, UR5, R22, 0x2, P1 ;  /* 0x0000000513137c11 */ /* 0x000fcc00088f1416 */
[----:B------:R0:W5:Y:S03]  /*23d0*/  LDG.E R19, desc[UR8][R18.64+-0x4] ;  /* 0xfffffc0812137981 */ /* 0x000166000c1e1900 */
.L_x_45:
[----:B------:R-:W-:Y:S05]  /*23e0*/  BSYNC.RECONVERGENT B0 ;  /* 0x0000000000007941 */ /* 0x000fea0003800200 */
.L_x_44:
[----:B-----5:R4:W-:Y:S01]  /*23f0*/  STG.E desc[UR8][R16.64+0x8], R19 ;  /* 0x0000081310007986 */ /* 0x0209e2000c101908 */
[----:B------:R-:W-:Y:S01]  /*2400*/  BSSY.RECONVERGENT B0, `(.L_x_46) ;  /* 0x0000021000007945 */ /* 0x000fe20003800200 */
[----:B-1----:R-:W-:-:S03]  /*2410*/  IMAD.MOV.U32 R23, RZ, RZ, RZ ;  /* 0x000000ffff177224 */ /* 0x002fc600078e00ff */
[----:B------:R-:W-:Y:S05]  /*2420*/  @P0 BRA `(.L_x_47) ;  /* 0x0000000000780947 */ /* 0x000fea0003800000 */
[----:B------:R-:W4:Y:S01]  /*2430*/  LDG.E R22, desc[UR8][R14.64] ;  /* 0x000000080e167981 */ /* 0x000f22000c1e1900 */
[----:B------:R-:W-:Y:S01]  /*2440*/  IABS R23, R9 ;  /* 0x0000000900177213 */ /* 0x000fe20000000000 */
[----:B------:R-:W1:Y:S01]  /*2450*/  LDCU UR6, c[0x0][0x3ac] ;  /* 0x00007580ff0677ac */ /* 0x000e620008000800 */
[----:B------:R-:W-:Y:S02]  /*2460*/  ISETP.GE.AND P2, PT, R5, RZ, PT ;  /* 0x000000ff0500720c */ /* 0x000fe40003f46270 */
[----:B------:R-:W0:Y:S01]  /*2470*/  I2F.RP R24, R23 ;  /* 0x0000001700187306 */ /* 0x000e220000209400 */
[----:B------:R-:W-:-:S07]  /*2480*/  ISETP.NE.AND P3, PT, R9, RZ, PT ;  /* 0x000000ff0900720c */ /* 0x000fce0003f65270 */
[----:B0-----:R-:W2:Y:S02]  /*2490*/  MUFU.RCP R24, R24 ;  /* 0x0000001800187308 */ /* 0x001ea40000001000 */
[----:B--23--:R-:W-:-:S06]  /*24a0*/  VIADD R18, R24, 0xffffffe ;  /* 0x0ffffffe18127836 */ /* 0x00cfcc0000000000 */
[----:B----4-:R0:W2:Y:S02]  /*24b0*/  F2I.FTZ.U32.TRUNC.NTZ R19, R18 ;  /* 0x0000001200137305 */ /* 0x0100a4000021f000 */
[----:B0-----:R-:W-:Y:S01]  /*24c0*/  IMAD.MOV.U32 R18, RZ, RZ, RZ ;  /* 0x000000ffff127224 */ /* 0x001fe200078e00ff */
[----:B--2---:R-:W-:-:S05]  /*24d0*/  IADD3 R26, PT, PT, RZ, -R19, RZ ;  /* 0x80000013ff1a7210 */ /* 0x004fca0007ffe0ff */
        /* <DEDUP_REMOVED lines=12> */
[----:B------:R-:W-:-:S05]  /*25a0*/  IADD3 R22, PT, PT, -R18, R22, R5 ;  /* 0x0000001612167210 */ /* 0x000fca0007ffe105 */
[----:B-1----:R-:W-:-:S05]  /*25b0*/  IMAD R22, R22, UR6, RZ ;  /* 0x0000000616167c24 */ /* 0x002fca000f8e02ff */
[----:B------:R-:W-:-:S04]  /*25c0*/  IADD3 R19, P1, PT, R22, R20, RZ ;  /* 0x0000001416137210 */ /* 0x000fc80007f3e0ff */
[----:B------:R-:W-:Y:S02]  /*25d0*/  LEA.HI.X.SX32 R22, R22, R21, 0x1, P1 ;  /* 0x0000001516167211 */ /* 0x000fe400008f0eff */
[----:B------:R-:W-:-:S04]  /*25e0*/  LEA R18, P1, R19, UR4, 0x2 ;  /* 0x0000000413127c11 */ /* 0x000fc8000f8210ff */
[----:B------:R-:W-:-:S05]  /*25f0*/  LEA.HI.X R19, R19, UR5, R22, 0x2, P1 ;  /* 0x0000000513137c11 */ /* 0x000fca00088f1416 */
[----:B------:R1:W5:Y:S04]  /*2600*/  LDG.E R23, desc[UR8][R18.64] ;  /* 0x0000000812177981 */ /* 0x000368000c1e1900 */
.L_x_47:
[----:B------:R-:W-:Y:S05]  /*2610*/  BSYNC.RECONVERGENT B0 ;  /* 0x0000000000007941 */ /* 0x000fea0003800200 */
.L_x_46:
[----:B-----5:R0:W-:Y:S01]  /*2620*/  STG.E desc[UR8][R16.64+0xc], R23 ;  /* 0x00000c1710007986 */ /* 0x0201e2000c101908 */
[----:B------:R-:W-:Y:S01]  /*2630*/  VIADD R11, R11, 0x8 ;  /* 0x000000080b0b7836 */ /* 0x000fe20000000000 */
[----:B------:R-:W-:Y:S01]  /*2640*/  IADD3 R20, P2, PT, R20, 0x8, RZ ;  /* 0x0000000814147810 */ /* 0x000fe20007f5e0ff */
[----:B------:R-:W-:-:S03]  /*2650*/  VIADD R10, R10, 0x8 ;  /* 0x000000080a0a7836 */ /* 0x000fc60000000000 */
[----:B------:R-:W-:Y:S01]  /*2660*/  ISETP.NE.AND P1, PT, R11, RZ, PT ;  /* 0x000000ff0b00720c */ /* 0x000fe20003f25270 */
[----:B------:R-:W-:-:S12]  /*2670*/  IMAD.X R21, RZ, RZ, R21, P2 ;  /* 0x000000ffff157224 */ /* 0x000fd800010e0615 */
[----:B0-----:R-:W-:Y:S05]  /*2680*/  @P1 BRA `(.L_x_48) ;  /* 0xffffffec00881947 */ /* 0x001fea000383ffff */
[----:B-1--4-:R-:W-:-:S07]  /*2690*/  IMAD.MOV.U32 R19, RZ, RZ, R8 ;  /* 0x000000ffff137224 */ /* 0x012fce00078e0008 */
.L_x_15:
[----:B------:R-:W-:-:S13]  /*26a0*/  ISETP.NE.AND P0, PT, R3, RZ, PT ;  /* 0x000000ff0300720c */ /* 0x000fda0003f05270 */
[----:B------:R-:W-:Y:S05]  /*26b0*/  @!P0 BRA `(.L_x_49) ;  /* 0x00000010005c8947 */ /* 0x000fea0003800000 */
[----:B------:R-:W-:-:S04]  /*26c0*/  IADD3 R8, PT, PT, R3, -0x1, RZ ;  /* 0xffffffff03087810 */ /* 0x000fc80007ffe0ff */
[----:B------:R-:W-:-:S13]  /*26d0*/  ISETP.GE.U32.AND P0, PT, R8, 0x3, PT ;  /* 0x000000030800780c */ /* 0x000fda0003f06070 */
[----:B------:R-:W-:Y:S05]  /*26e0*/  @!P0 BRA `(.L_x_50) ;  /* 0x0000000800688947 */ /* 0x000fea0003800000 */
[----:B------:R-:W0:Y:S01]  /*26f0*/  LDC R16, c[0x0][0x3ac] ;  /* 0x0000eb00ff107b82 */ /* 0x000e220000000800 */
[----:B-----5:R-:W-:Y:S01]  /*2700*/  ISETP.GE.AND P0, PT, R7, R4, PT ;  /* 0x000000040700720c */ /* 0x020fe20003f06270 */
[----:B------:R-:W-:Y:S01]  /*2710*/  BSSY.RECONVERGENT B0, `(.L_x_51) ;  /* 0x0000027000007945 */ /* 0x000fe20003800200 */
[----:B------:R-:W-:Y:S02]  /*2720*/  IMAD.MOV.U32 R21, RZ, RZ, RZ ;  /* 0x000000ffff157224 */ /* 0x000fe400078e00ff */
[----:B------:R-:W-:-:S03]  /*2730*/  IMAD.MOV.U32 R17, RZ, RZ, RZ ;  /* 0x000000ffff117224 */ /* 0x000fc600078e00ff */
[----:B------:R-:W1:Y:S01]  /*2740*/  LDC.64 R8, c[0x0][0x398] ;  /* 0x0000e600ff087b82 */ /* 0x000e620000000a00 */
[----:B0-----:R-:W-:-:S04]  /*2750*/  IMAD R11, R6, R16, R19 ;  /* 0x00000010060b7224 */ /* 0x001fc800078e0213 */
[----:B-1----:R-:W-:-:S04]  /*2760*/  IMAD.WIDE R8, R11, 0x4, R8 ;  /* 0x000000040b087825 */ /* 0x002fc800078e0208 */
[----:B------:R-:W-:Y:S01]  /*2770*/  IMAD.MOV.U32 R11, RZ, RZ, RZ ;  /* 0x000000ffff0b7224 */ /* 0x000fe200078e00ff */
[----:B------:R-:W-:Y:S06]  /*2780*/  @P0 BRA `(.L_x_52) ;  /* 0x00000000007c0947 */ /* 0x000fec0003800000 */
[----:B------:R-:W4:Y:S01]  /*2790*/  LDG.E R20, desc[UR8][R14.64] ;  /* 0x000000080e147981 */ /* 0x000f22000c1e1900 */
[----:B--23--:R-:W0:Y:S01]  /*27a0*/  LDC R18, c[0x0][0x3a0] ;  /* 0x0000e800ff127b82 */ /* 0x00ce220000000800 */
[----:B------:R-:W-:Y:S01]  /*27b0*/  IABS R24, R5 ;  /* 0x0000000500187213 */ /* 0x000fe20000000000 */
[----:B------:R-:W1:Y:S01]  /*27c0*/  LDCU UR6, c[0x0][0x3ac] ;  /* 0x00007580ff0677ac */ /* 0x000e620008000800 */
[----:B------:R-:W-:Y:S02]  /*27d0*/  ISETP.GE.AND P2, PT, R5, RZ, PT ;  /* 0x000000ff0500720c */ /* 0x000fe40003f46270 */
[----:B0-----:R-:W-:Y:S02]  /*27e0*/  IABS R22, R18 ;  /* 0x0000001200167213 */ /* 0x001fe40000000000 */
[----:B------:R-:W-:Y:S02]  /*27f0*/  ISETP.NE.AND P3, PT, R18, RZ, PT ;  /* 0x000000ff1200720c */ /* 0x000fe40003f65270 */
[----:B------:R-:W0:Y:S08]  /*2800*/  I2F.RP R23, R22 ;  /* 0x0000001600177306 */ /* 0x000e300000209400 */
[----:B0-----:R-:W0:Y:S02]  /*2810*/  MUFU.RCP R23, R23 ;  /* 0x0000001700177308 */ /* 0x001e240000001000 */
[----:B0-----:R-:W-:-:S06]  /*2820*/  VIADD R10, R23, 0xffffffe ;  /* 0x0ffffffe170a7836 */ /* 0x001fcc0000000000 */
[----:B------:R0:W2:Y:S02]  /*2830*/  F2I.FTZ.U32.TRUNC.NTZ R11, R10 ;  /* 0x0000000a000b7305 */ /* 0x0000a4000021f000 */
[----:B0-----:R-:W-:Y:S01]  /*2840*/  IMAD.MOV.U32 R10, RZ, RZ, RZ ;  /* 0x000000ffff0a7224 */ /* 0x001fe200078e00ff */
[----:B--2---:R-:W-:-:S05]  /*2850*/  IADD3 R25, PT, PT, RZ, -R11, RZ ;  /* 0x8000000bff197210 */ /* 0x004fca0007ffe0ff */
[----:B------:R-:W-:-:S04]  /*2860*/  IMAD R25, R25, R22, RZ ;  /* 0x0000001619197224 */ /* 0x000fc800078e02ff */
[----:B------:R-:W-:-:S04]  /*2870*/  IMAD.HI.U32 R25, R11, R25, R10 ;  /* 0x000000190b197227 */ /* 0x000fc800078e000a */
[----:B------:R-:W-:-:S04]  /*2880*/  IMAD.MOV.U32 R11, RZ, RZ, R24 ;  /* 0x000000ffff0b7224 */ /* 0x000fc800078e0018 */
[----:B------:R-:W-:-:S04]  /*2890*/  IMAD.HI.U32 R25, R25, R11, RZ ;  /* 0x0000000b19197227 */ /* 0x000fc800078e00ff */
[----:B------:R-:W-:-:S04]  /*28a0*/  IMAD.MOV R25, RZ, RZ, -R25 ;  /* 0x000000ffff197224 */ /* 0x000fc800078e0a19 */
[C---:B------:R-:W-:Y:S02]  /*28b0*/  IMAD R25, R22.reuse, R25, R11 ;  /* 0x0000001916197224 */ /* 0x040fe400078e020b */
[----:B------:R-:W0:Y:S03]  /*28c0*/  LDC.64 R10, c[0x0][0x390] ;  /* 0x0000e400ff0a7b82 */ /* 0x000e260000000a00 */
[----:B------:R-:W-:-:S13]  /*28d0*/  ISETP.GT.U32.AND P1, PT, R22, R25, PT ;  /* 0x000000191600720c */ /* 0x000fda0003f24070 */
[----:B------:R-:W-:-:S05]  /*28e0*/  @!P1 IMAD.IADD R25, R25, 0x1, -R22 ;  /* 0x0000000119199824 */ /* 0x000fca00078e0a16 */
[----:B------:R-:W-:-:S13]  /*28f0*/  ISETP.GT.U32.AND P1, PT, R22, R25, PT ;  /* 0x000000191600720c */ /* 0x000fda0003f24070 */
[----:B------:R-:W-:-:S05]  /*2900*/  @!P1 IADD3 R25, PT, PT, R25, -R22, RZ ;  /* 0x8000001619199210 */ /* 0x000fca0007ffe0ff */
[----:B------:R-:W-:-:S04]  /*2910*/  IMAD.MOV.U32 R22, RZ, RZ, R25 ;  /* 0x000000ffff167224 */ /* 0x000fc800078e0019 */
[----:B------:R-:W-:Y:S01]  /*2920*/  @!P2 IMAD.MOV R22, RZ, RZ, -R22 ;  /* 0x000000ffff16a224 */ /* 0x000fe200078e0a16 */
[----:B------:R-:W-:-:S04]  /*2930*/  @!P3 LOP3.LUT R22, RZ, R18, RZ, 0x33, !PT ;  /* 0x00000012ff16b212 */ /* 0x000fc800078e33ff */
[----:B----4-:R-:W-:-:S05]  /*2940*/  IADD3 R20, PT, PT, -R22, R20, R5 ;  /* 0x0000001416147210 */ /* 0x010fca0007ffe105 */
[----:B-1----:R-:W-:-:S04]  /*2950*/  IMAD R23, R20, UR6, R19 ;  /* 0x0000000614177c24 */ /* 0x002fc8000f8e0213 */
[----:B0-----:R-:W-:-:S06]  /*2960*/  IMAD.WIDE R10, R23, 0x4, R10 ;  /* 0x00000004170a7825 */ /* 0x001fcc00078e020a */
[----:B------:R0:W5:Y:S02]  /*2970*/  LDG.E R11, desc[UR8][R10.64] ;  /* 0x000000080a0b7981 */ /* 0x000164000c1e1900 */
.L_x_52:
[----:B------:R-:W-:Y:S05]  /*2980*/  BSYNC.RECONVERGENT B0 ;  /* 0x0000000000007941 */ /* 0x000fea0003800200 */
.L_x_51:
[----:B-----5:R1:W-:Y:S01]  /*2990*/  STG.E desc[UR8][R8.64], R11 ;  /* 0x0000000b08007986 */ /* 0x0203e2000c101908 */
[----:B------:R-:W-:Y:S01]  /*29a0*/  BSSY.RECONVERGENT B0, `(.L_x_53) ;  /* 0x0000024000007945 */ /* 0x000fe20003800200 */
[----:B------:R-:W-:-:S03]  /*29b0*/  IMAD.MOV.U32 R23, RZ, RZ, RZ ;  /* 0x000000ffff177224 */ /* 0x000fc600078e00ff */
[----:B------:R-:W-:Y:S05]  /*29c0*/  @P0 BRA `(.L_x_54) ;  /* 0x0000000000840947 */ /* 0x000fea0003800000 */
[----:B------:R-:W4:Y:S01]  /*29d0*/  LDG.E R20, desc[UR8][R14.64] ;  /* 0x000000080e147981 */ /* 0x000f22000c1e1900 */
[----:B--23--:R-:W2:Y:S01]  /*29e0*/  LDC R18, c[0x0][0x3a0] ;  /* 0x0000e800ff127b82 */ /* 0x00cea20000000800 */
[----:B------:R-:W-:Y:S01]  /*29f0*/  IABS R24, R5 ;  /* 0x0000000500187213 */ /* 0x000fe20000000000 */
[----:B------:R-:W3:Y:S01]  /*2a00*/  LDCU.64 UR6, c[0x0][0x390] ;  /* 0x00007200ff0677ac */ /* 0x000ee20008000a00 */
[----:B------:R-:W-:Y:S02]  /*2a10*/  ISETP.GE.AND P2, PT, R5, RZ, PT ;  /* 0x000000ff0500720c */ /* 0x000fe40003f46270 */
[----:B--2---:R-:W-:Y:S02]  /*2a20*/  IABS R22, R18 ;  /* 0x0000001200167213 */ /* 0x004fe40000000000 */
[----:B------:R-:W-:Y:S02]  /*2a30*/  ISETP.NE.AND P3, PT, R18, RZ, PT ;  /* 0x000000ff1200720c */ /* 0x000fe40003f65270 */
[----:B------:R-:W2:Y:S08]  /*2a40*/  I2F.RP R23, R22 ;  /* 0x0000001600177306 */ /* 0x000eb00000209400 */
[----:B--2---:R-:W0:Y:S02]  /*2a50*/  MUFU.RCP R23, R23 ;  /* 0x0000001700177308 */ /* 0x004e240000001000 */
[----:B0-----:R-:W-:-:S06]  /*2a60*/  VIADD R10, R23, 0xffffffe ;  /* 0x0ffffffe170a7836 */ /* 0x001fcc0000000000 */
[----:B-1----:R0:W1:Y:S02]  /*2a70*/  F2I.FTZ.U32.TRUNC.NTZ R11, R10 ;  /* 0x0000000a000b7305 */ /* 0x002064000021f000 */
[----:B0-----:R-:W-:Y:S01]  /*2a80*/  IMAD.MOV.U32 R10, RZ, RZ, RZ ;  /* 0x000000ffff0a7224 */ /* 0x001fe200078e00ff */
[----:B-1----:R-:W-:-:S05]  /*2a90*/  IADD3 R25, PT, PT, RZ, -R11, RZ ;  /* 0x8000000bff197210 */ /* 0x002fca0007ffe0ff */
        /* <DEDUP_REMOVED lines=14> */
[----:B------:R-:W-:-:S05]  /*2b80*/  IMAD R10, R11, R16, RZ ;  /* 0x000000100b0a7224 */ /* 0x000fca00078e02ff */
[----:B------:R-:W-:-:S04]  /*2b90*/  IADD3 R11, P1, PT, R19, R10, RZ ;  /* 0x0000000a130b7210 */ /* 0x000fc80007f3e0ff */
[----:B------:R-:W-:Y:S02]  /*2ba0*/  LEA.HI.X.SX32 R18, R10, RZ, 0x1, P1 ;  /* 0x000000ff0a127211 */ /* 0x000fe400008f0eff */
[----:B---3--:R-:W-:-:S04]  /*2bb0*/  LEA R10, P1, R11, UR6, 0x2 ;  /* 0x000000060b0a7c11 */ /* 0x008fc8000f8210ff */
[----:B------:R-:W-:-:S05]  /*2bc0*/  LEA.HI.X R11, R11, UR7, R18, 0x2, P1 ;  /* 0x000000070b0b7c11 */ /* 0x000fca00088f1412 */
[----:B------:R4:W5:Y:S04]  /*2bd0*/  LDG.E R23, desc[UR8][R10.64+0x4] ;  /* 0x000004080a177981 */ /* 0x000968000c1e1900 */
.L_x_54:
[----:B------:R-:W-:Y:S05]  /*2be0*/  BSYNC.RECONVERGENT B0 ;  /* 0x0000000000007941 */ /* 0x000fea0003800200 */
.L_x_53:
[----:B-----5:R0:W-:Y:S01]  /*2bf0*/  STG.E desc[UR8][R8.64+0x4], R23 ;  /* 0x0000041708007986 */ /* 0x0201e2000c101908 */
[----:B------:R-:W-:Y:S04]  /*2c00*/  BSSY.RECONVERGENT B0, `(.L_x_55) ;  /* 0x0000021000007945 */ /* 0x000fe80003800200 */
[----:B------:R-:W-:Y:S05]  /*2c10*/  @P0 BRA `(.L_x_56) ;  /* 0x00000000007c0947 */ /* 0x000fea0003800000 */
[----:B------:R-:W4:Y:S01]  /*2c20*/  LDG.E R20, desc[UR8][R14.64] ;  /* 0x000000080e147981 */ /* 0x000f22000c1e1900 */
[----:B--23--:R-:W2:Y:S01]  /*2c30*/  LDC R18, c[0x0][0x3a0] ;  /* 0x0000e800ff127b82 */ /* 0x00cea20000000800 */
[----:B------:R-:W-:Y:S01]  /*2c40*/  ISETP.GE.AND P2, PT, R5, RZ, PT ;  /* 0x000000ff0500720c */ /* 0x000fe20003f46270 */
[----:B------:R-:W3:Y:S01]  /*2c50*/  LDCU.64 UR6, c[0x0][0x390] ;  /* 0x00007200ff0677ac */ /* 0x000ee20008000a00 */
[----:B--2---:R-:W-:Y:S02]  /*2c60*/  IABS R21, R18 ;  /* 0x0000001200157213 */ /* 0x004fe40000000000 */
[----:B------:R-:W-:Y:S02]  /*2c70*/  ISETP.NE.AND P3, PT, R18, RZ, PT ;  /* 0x000000ff1200720c */ /* 0x000fe40003f65270 */
[----:B------:R-:W2:Y:S08]  /*2c80*/  I2F.RP R22, R21 ;  /* 0x0000001500167306 */ /* 0x000eb00000209400 */
[----:B--2---:R-:W0:Y:S02]  /*2c90*/  MUFU.RCP R22, R22 ;  /* 0x0000001600167308 */ /* 0x004e240000001000 */
[----:B0---4-:R-:W-:-:S06]  /*2ca0*/  VIADD R10, R22, 0xffffffe ;  /* 0x0ffffffe160a7836 */ /* 0x011fcc0000000000 */
[----:B-1----:R0:W1:Y:S02]  /*2cb0*/  F2I.FTZ.U32.TRUNC.NTZ R11, R10 ;  /* 0x0000000a000b7305 */ /* 0x002064000021f000 */
[----:B0-----:R-:W-:Y:S02]  /*2cc0*/  HFMA2 R10, -RZ, RZ, 0, 0 ;  /* 0x00000000ff0a7431 */ /* 0x001fe400000001ff */
[----:B-1----:R-:W-:-:S04]  /*2cd0*/  IMAD.MOV R24, RZ, RZ, -R11 ;  /* 0x000000ffff187224 */ /* 0x002fc800078e0a0b */
        /* <DEDUP_REMOVED lines=13> */
[----:B------:R-:W-:-:S05]  /*2db0*/  IMAD R10, R11, R16, RZ ;  /* 0x000000100b0a7224 */ /* 0x000fca00078e02ff */
[----:B------:R-:W-:-:S04]  /*2dc0*/  IADD3 R11, P1, PT, R19, R10, RZ ;  /* 0x0000000a130b7210 */ /* 0x000fc80007f3e0ff */
[----:B------:R-:W-:Y:S02]  /*2dd0*/  LEA.HI.X.SX32 R18, R10, RZ, 0x1, P1 ;  /* 0x000000ff0a127211 */ /* 0x000fe400008f0eff */
[----:B---3--:R-:W-:-:S04]  /*2de0*/  LEA R10, P1, R11, UR6, 0x2 ;  /* 0x000000060b0a7c11 */ /* 0x008fc8000f8210ff */
[----:B------:R-:W-:-:S05]  /*2df0*/  LEA.HI.X R11, R11, UR7, R18, 0x2, P1 ;  /* 0x000000070b0b7c11 */ /* 0x000fca00088f1412 */
[----:B------:R0:W5:Y:S04]  /*2e00*/  LDG.E R21, desc[UR8][R10.64+0x8] ;  /* 0x000008080a157981 */ /* 0x000168000c1e1900 */
.L_x_56:
[----:B------:R-:W-:Y:S05]  /*2e10*/  BSYNC.RECONVERGENT B0 ;  /* 0x0000000000007941 */ /* 0x000fea0003800200 */
.L_x_55:
[----:B-----5:R0:W-:Y:S01]  /*2e20*/  STG.E desc[UR8][R8.64+0x8], R21 ;  /* 0x0000081508007986 */ /* 0x0201e2000c101908 */
[----:B------:R-:W-:Y:S04]  /*2e30*/  BSSY.RECONVERGENT B0, `(.L_x_57) ;  /* 0x0000023000007945 */ /* 0x000fe80003800200 */
[----:B------:R-:W-:Y:S05]  /*2e40*/  @P0 BRA `(.L_x_58) ;  /* 0x0000000000840947 */ /* 0x000fea0003800000 */
[----:B--23--:R-:W2:Y:S01]  /*2e50*/  LDG.E R18, desc[UR8][R14.64] ;  /* 0x000000080e127981 */ /* 0x00cea2000c1e1900 */
[----:B------:R-:W3:Y:S01]  /*2e60*/  LDC R17, c[0x0][0x3a0] ;  /* 0x0000e800ff117b82 */ /* 0x000ee20000000800 */
[----:B------:R-:W-:Y:S01]  /*2e70*/  IABS R22, R5 ;  /* 0x0000000500167213 */ /* 0x000fe20000000000 */
[----:B------:R-:W2:Y:S01]  /*2e80*/  LDCU.64 UR6, c[0x0][0x390] ;  /* 0x00007200ff0677ac */ /* 0x000ea20008000a00 */
[----:B------:R-:W-:Y:S02]  /*2e90*/  ISETP.GE.AND P1, PT, R5, RZ, PT ;  /* 0x000000ff0500720c */ /* 0x000fe40003f26270 */
[----:B---3--:R-:W-:Y:S02]  /*2ea0*/  IABS R20, R17 ;  /* 0x0000001100147213 */ /* 0x008fe40000000000 */
[----:B------:R-:W-:Y:S02]  /*2eb0*/  ISETP.NE.AND P2, PT, R17, RZ, PT ;  /* 0x000000ff1100720c */ /* 0x000fe40003f45270 */
[----:B0-----:R-:W0:Y:S08]  /*2ec0*/  I2F.RP R21, R20 ;  /* 0x0000001400157306 */ /* 0x001e300000209400 */
[----:B0-----:R-:W4:Y:S02]  /*2ed0*/  MUFU.RCP R21, R21 ;  /* 0x0000001500157308 */ /* 0x001f240000001000 */
[----:B----4-:R-:W-:-:S06]  /*2ee0*/  IADD3 R10, PT, PT, R21, 0xffffffe, RZ ;  /* 0x0ffffffe150a7810 */ /* 0x010fcc0007ffe0ff */
[----:B-1----:R0:W1:Y:S02]  /*2ef0*/  F2I.FTZ.U32.TRUNC.NTZ R11, R10 ;  /* 0x0000000a000b7305 */ /* 0x002064000021f000 */
        /* <DEDUP_REMOVED lines=15> */
[----:B--2---:R-:W-:-:S05]  /*2ff0*/  IADD3 R11, PT, PT, -R10, R18, R5 ;  /* 0x000000120a0b7210 */ /* 0x004fca0007ffe105 */
[----:B------:R-:W-:-:S05]  /*3000*/  IMAD R16, R11, R16, RZ ;  /* 0x000000100b107224 */ /* 0x000fca00078e02ff */
[----:B------:R-:W-:-:S04]  /*3010*/  IADD3 R11, P0, PT, R19, R16, RZ ;  /* 0x00000010130b7210 */ /* 0x000fc80007f1e0ff */
[----:B------:R-:W-:Y:S02]  /*3020*/  LEA.HI.X.SX32 R16, R16, RZ, 0x1, P0 ;  /* 0x000000ff10107211 */ /* 0x000fe400000f0eff */
[----:B------:R-:W-:-:S04]  /*3030*/  LEA R10, P0, R11, UR6, 0x2 ;  /* 0x000000060b0a7c11 */ /* 0x000fc8000f8010ff */
[----:B------:R-:W-:-:S05]  /*3040*/  LEA.HI.X R11, R11, UR7, R16, 0x2, P0 ;  /* 0x000000070b0b7c11 */ /* 0x000fca00080f1410 */
[----:B------:R0:W5:Y:S04]  /*3050*/  LDG.E R17, desc[UR8][R10.64+0xc] ;  /* 0x00000c080a117981 */ /* 0x000168000c1e1900 */
.L_x_58:
[----:B------:R-:W-:Y:S05]  /*3060*/  BSYNC.RECONVERGENT B0 ;  /* 0x0000000000007941 */ /* 0x000fea0003800200 */
.L_x_57:
[----:B-----5:R0:W-:Y:S01]  /*3070*/  STG.E desc[UR8][R8.64+0xc], R17 ;  /* 0x00000c1108007986 */ /* 0x0201e2000c101908 */
[----:B------:R-:W-:-:S07]  /*3080*/  VIADD R19, R19, 0x4 ;  /* 0x0000000413137836 */ /* 0x000fce0000000000 */
.L_x_50:
[----:B------:R-:W0:Y:S02]  /*3090*/  LDC R16, c[0x0][0x3ac] ;  /* 0x0000eb00ff107b82 */ /* 0x000e240000000800 */
[----:B01----:R-:W-:-:S13]  /*30a0*/  LOP3.LUT P0, R8, R16, 0x3, RZ, 0xc0, !PT ;  /* 0x0000000310087812 */ /* 0x003fda000780c0ff */
[----:B------:R-:W-:Y:S05]  /*30b0*/  @!P0 BRA `(.L_x_49) ;  /* 0x0000000400dc8947 */ /* 0x000fea0003800000 */
[----:B------:R-:W-:-:S13]  /*30c0*/  ISETP.NE.AND P0, PT, R8, 0x1, PT ;  /* 0x000000010800780c */ /* 0x000fda0003f05270 */
[----:B------:R-:W-:Y:S05]  /*30d0*/  @!P0 BRA `(.L_x_59) ;  /* 0x0000000400348947 */ /* 0x000fea0003800000 */
[----:B------:R-:W0:Y:S01]  /*30e0*/  LDC.64 R8, c[0x0][0x398] ;  /* 0x0000e600ff087b82 */ /* 0x000e220000000a00 */
[----:B-----5:R-:W-:Y:S01]  /*30f0*/  ISETP.GE.AND P0, PT, R7, R4, PT ;  /* 0x000000040700720c */ /* 0x020fe20003f06270 */
[----:B----4-:R-:W-:Y:S01]  /*3100*/  IMAD R11, R6, R16, R19 ;  /* 0x00000010060b7224 */ /* 0x010fe200078e0213 */
[----:B------:R-:W-:Y:S01]  /*3110*/  BSSY.RECONVERGENT B0, `(.L_x_60) ;  /* 0x0000022000007945 */ /* 0x000fe20003800200 */
[----:B------:R-:W-:Y:S02]  /*3120*/  IMAD.MOV.U32 R17, RZ, RZ, RZ ;  /* 0x000000ffff117224 */ /* 0x000fe400078e00ff */
[----:B0-----:R-:W-:-:S04]  /*3130*/  IMAD.WIDE R8, R11, 0x4, R8 ;  /* 0x000000040b087825 */ /* 0x001fc800078e0208 */
[----:B------:R-:W-:-:S04]  /*3140*/  IMAD.MOV.U32 R11, RZ, RZ, RZ ;  /* 0x000000ffff0b7224 */ /* 0x000fc800078e00ff */
[----:B------:R-:W-:Y:S05]  /*3150*/  @P0 BRA `(.L_x_61) ;  /* 0x0000000000740947 */ /* 0x000fea0003800000 */
[----:B------:R-:W4:Y:S01]  /*3160*/  LDG.E R20, desc[UR8][R14.64] ;  /* 0x000000080e147981 */ /* 0x000f22000c1e1900 */
[----:B--23--:R-:W0:Y:S01]  /*3170*/  LDC R18, c[0x0][0x3a0] ;  /* 0x0000e800ff127b82 */ /* 0x00ce220000000800 */
[----:B------:R-:W-:Y:S02]  /*3180*/  ISETP.GE.AND P2, PT, R5, RZ, PT ;  /* 0x000000ff0500720c */ /* 0x000fe40003f46270 */
[----:B0-----:R-:W-:Y:S02]  /*3190*/  IABS R21, R18 ;  /* 0x0000001200157213 */ /* 0x001fe40000000000 */
[----:B------:R-:W-:Y:S02]  /*31a0*/  ISETP.NE.AND P3, PT, R18, RZ, PT ;  /* 0x000000ff1200720c */ /* 0x000fe40003f65270 */
[----:B------:R-:W0:Y:S08]  /*31b0*/  I2F.RP R22, R21 ;  /* 0x0000001500167306 */ /* 0x000e300000209400 */
[----:B0-----:R-:W0:Y:S02]  /*31c0*/  MUFU.RCP R22, R22 ;  /* 0x0000001600167308 */ /* 0x001e240000001000 */
[----:B0-----:R-:W-:-:S06]  /*31d0*/  IADD3 R10, PT, PT, R22, 0xffffffe, RZ ;  /* 0x0ffffffe160a7810 */ /* 0x001fcc0007ffe0ff */
[----:B------:R0:W1:Y:S02]  /*31e0*/  F2I.FTZ.U32.TRUNC.NTZ R11, R10 ;  /* 0x0000000a000b7305 */ /* 0x000064000021f000 */
[----:B0-----:R-:W-:Y:S02]  /*31f0*/  IMAD.MOV.U32 R10, RZ, RZ, RZ ;  /* 0x000000ffff0a7224 */ /* 0x001fe400078e00ff */
[----:B-1----:R-:W-:-:S04]  /*3200*/  IMAD.MOV R24, RZ, RZ, -R11 ;  /* 0x000000ffff187224 */ /* 0x002fc800078e0a0b */
[----:B------:R-:W-:Y:S01]  /*3210*/  IMAD R23, R24, R21, RZ ;  /* 0x0000001518177224 */ /* 0x000fe200078e02ff */
[----:B------:R-:W-:-:S03]  /*3220*/  IABS R24, R5 ;  /* 0x0000000500187213 */ /* 0x000fc60000000000 */
[----:B------:R-:W-:Y:S02]  /*3230*/  IMAD.HI.U32 R23, R11, R23, R10 ;  /* 0x000000170b177227 */ /* 0x000fe400078e000a */
[----:B------:R-:W0:Y:S04]  /*3240*/  LDC.64 R10, c[0x0][0x390] ;  /* 0x0000e400ff0a7b82 */ /* 0x000e280000000a00 */
[----:B------:R-:W-:-:S04]  /*3250*/  IMAD.HI.U32 R23, R23, R24, RZ ;  /* 0x0000001817177227 */ /* 0x000fc800078e00ff */
[----:B------:R-:W-:-:S04]  /*3260*/  IMAD.MOV R23, RZ, RZ, -R23 ;  /* 0x000000ffff177224 */ /* 0x000fc800078e0a17 */
[----:B------:R-:W-:-:S05]  /*3270*/  IMAD R24, R21, R23, R24 ;  /* 0x0000001715187224 */ /* 0x000fca00078e0218 */
[----:B------:R-:W-:-:S13]  /*3280*/  ISETP.GT.U32.AND P1, PT, R21, R24, PT ;  /* 0x000000181500720c */ /* 0x000fda0003f24070 */
[----:B------:R-:W-:-:S04]  /*3290*/  @!P1 IADD3 R24, PT, PT, R24, -R21, RZ ;  /* 0x8000001518189210 */ /* 0x000fc80007ffe0ff */
[----:B------:R-:W-:-:S13]  /*32a0*/  ISETP.GT.U32.AND P1, PT, R21, R24, PT ;  /* 0x000000181500720c */ /* 0x000fda0003f24070 */
[----:B------:R-:W-:-:S04]  /*32b0*/  @!P1 IMAD.IADD R24, R24, 0x1, -R21 ;  /* 0x0000000118189824 */ /* 0x000fc800078e0a15 */
[----:B------:R-:W-:-:S04]  /*32c0*/  IMAD.MOV.U32 R21, RZ, RZ, R24 ;  /* 0x000000ffff157224 */ /* 0x000fc800078e0018 */
[----:B------:R-:W-:Y:S01]  /*32d0*/  @!P2 IMAD.MOV R21, RZ, RZ, -R21 ;  /* 0x000000ffff15a224 */ /* 0x000fe200078e0a15 */
[----:B------:R-:W-:-:S04]  /*32e0*/  @!P3 LOP3.LUT R21, RZ, R18, RZ, 0x33, !PT ;  /* 0x00000012ff15b212 */ /* 0x000fc800078e33ff */
[----:B----4-:R-:W-:-:S05]  /*32f0*/  IADD3 R20, PT, PT, -R21, R20, R5 ;  /* 0x0000001415147210 */ /* 0x010fca0007ffe105 */
[----:B------:R-:W-:-:S04]  /*3300*/  IMAD R21, R20, R16, R19 ;  /* 0x0000001014157224 */ /* 0x000fc800078e0213 */
[----:B0-----:R-:W-:-:S06]  /*3310*/  IMAD.WIDE R10, R21, 0x4, R10 ;  /* 0x00000004150a7825 */ /* 0x001fcc00078e020a */
[----:B------:R0:W5:Y:S02]  /*3320*/  LDG.E R11, desc[UR8][R10.64] ;  /* 0x000000080a0b7981 */ /* 0x000164000c1e1900 */
.L_x_61:
[----:B------:R-:W-:Y:S05]  /*3330*/  BSYNC.RECONVERGENT B0 ;  /* 0x0000000000007941 */ /* 0x000fea0003800200 */
.L_x_60:
[----:B-----5:R1:W-:Y:S01]  /*3340*/  STG.E desc[UR8][R8.64], R11 ;  /* 0x0000000b08007986 */ /* 0x0203e2000c101908 */
[----:B------:R-:W-:Y:S04]  /*3350*/  BSSY.RECONVERGENT B0, `(.L_x_62) ;  /* 0x0000023000007945 */ /* 0x000fe80003800200 */
[----:B------:R-:W-:Y:S05]  /*3360*/  @P0 BRA `(.L_x_63) ;  /* 0x0000000000840947 */ /* 0x000fea0003800000 */
[----:B--23--:R-:W2:Y:S01]  /*3370*/  LDG.E R18, desc[UR8][R14.64] ;  /* 0x000000080e127981 */ /* 0x00cea2000c1e1900 */
[----:B------:R-:W3:Y:S01]  /*3380*/  LDC R17, c[0x0][0x3a0] ;  /* 0x0000e800ff117b82 */ /* 0x000ee20000000800 */
[----:B------:R-:W-:Y:S01]  /*3390*/  IABS R22, R5 ;  /* 0x0000000500167213 */ /* 0x000fe20000000000 */
[----:B------:R-:W4:Y:S01]  /*33a0*/  LDCU.64 UR6, c[0x0][0x390] ;  /* 0x00007200ff0677ac */ /* 0x000f220008000a00 */
[----:B------:R-:W-:Y:S02]  /*33b0*/  ISETP.GE.AND P1, PT, R5, RZ, PT ;  /* 0x000000ff0500720c */ /* 0x000fe40003f26270 */
[----:B---3--:R-:W-:Y:S02]  /*33c0*/  IABS R20, R17 ;  /* 0x0000001100147213 */ /* 0x008fe40000000000 */
[----:B------:R-:W-:Y:S02]  /*33d0*/  ISETP.NE.AND P2, PT, R17, RZ, PT ;  /* 0x000000ff1100720c */ /* 0x000fe40003f45270 */
[----:B------:R-:W3:Y:S08]  /*33e0*/  I2F.RP R21, R20 ;  /* 0x0000001400157306 */ /* 0x000ef00000209400 */
[----:B---3--:R-:W0:Y:S02]  /*33f0*/  MUFU.RCP R21, R21 ;  /* 0x0000001500157308 */ /* 0x008e240000001000 */
[----:B0-----:R-:W-:-:S06]  /*3400*/  IADD3 R10, PT, PT, R21, 0xffffffe, RZ ;  /* 0x0ffffffe150a7810 */ /* 0x001fcc0007ffe0ff */
        /* <DEDUP_REMOVED lines=20> */
[----:B----4-:R-:W-:-:S04]  /*3550*/  LEA R10, P0, R11, UR6, 0x2 ;  /* 0x000000060b0a7c11 */ /* 0x010fc8000f8010ff */
[----:B------:R-:W-:-:S05]  /*3560*/  LEA.HI.X R11, R11, UR7, R18, 0x2, P0 ;  /* 0x000000070b0b7c11 */ /* 0x000fca00080f1412 */
[----:B------:R4:W5:Y:S04]  /*3570*/  LDG.E R17, desc[UR8][R10.64+0x4] ;  /* 0x000004080a117981 */ /* 0x000968000c1e1900 */
.L_x_63:
[----:B------:R-:W-:Y:S05]  /*3580*/  BSYNC.RECONVERGENT B0 ;  /* 0x0000000000007941 */ /* 0x000fea0003800200 */
.L_x_62:
[----:B-----5:R0:W-:Y:S01]  /*3590*/  STG.E desc[UR8][R8.64+0x4], R17 ;  /* 0x0000041108007986 */ /* 0x0201e2000c101908 */
[----:B------:R-:W-:-:S07]  /*35a0*/  VIADD R19, R19, 0x2 ;  /* 0x0000000213137836 */ /* 0x000fce0000000000 */
.L_x_59:
[----:B01----:R-:W-:-:S04]  /*35b0*/  LOP3.LUT R8, R16, 0x1, RZ, 0xc0, !PT ;  /* 0x0000000110087812 */ /* 0x003fc800078ec0ff */
[----:B------:R-:W-:-:S13]  /*35c0*/  ISETP.NE.U32.AND P0, PT, R8, 0x1, PT ;  /* 0x000000010800780c */ /* 0x000fda0003f05070 */
[----:B------:R-:W-:Y:S05]  /*35d0*/  @P0 BRA `(.L_x_49) ;  /* 0x0000000000940947 */ /* 0x000fea0003800000 */
[----:B------:R-:W0:Y:S01]  /*35e0*/  LDC.64 R8, c[0x0][0x398] ;  /* 0x0000e600ff087b82 */ /* 0x000e220000000a00 */
[----:B-----5:R-:W-:Y:S01]  /*35f0*/  ISETP.GE.AND P0, PT, R7, R4, PT ;  /* 0x000000040700720c */ /* 0x020fe20003f06270 */
[----:B----4-:R-:W-:Y:S01]  /*3600*/  IMAD R11, R6, R16, R19 ;  /* 0x00000010060b7224 */ /* 0x010fe200078e0213 */
[----:B------:R-:W-:Y:S03]  /*3610*/  BSSY.RECONVERGENT B0, `(.L_x_64) ;  /* 0x0000020000007945 */ /* 0x000fe60003800200 */
[----:B0-----:R-:W-:-:S04]  /*3620*/  IMAD.WIDE R8, R11, 0x4, R8 ;  /* 0x000000040b087825 */ /* 0x001fc800078e0208 */
[----:B------:R-:W-:-:S04]  /*3630*/  IMAD.MOV.U32 R11, RZ, RZ, RZ ;  /* 0x000000ffff0b7224 */ /* 0x000fc800078e00ff */
[----:B------:R-:W-:Y:S05]  /*3640*/  @P0 BRA `(.L_x_65) ;  /* 0x0000000000700947 */ /* 0x000fea0003800000 */
[----:B------:R0:W4:Y:S01]  /*3650*/  LDG.E R14, desc[UR8][R14.64] ;  /* 0x000000080e0e7981 */ /* 0x000122000c1e1900 */
[----:B------:R-:W1:Y:S01]  /*3660*/  LDC R6, c[0x0][0x3a0] ;  /* 0x0000e800ff067b82 */ /* 0x000e620000000800 */
[----:B------:R-:W-:Y:S02]  /*3670*/  ISETP.GE.AND P1, PT, R5, RZ, PT ;  /* 0x000000ff0500720c */ /* 0x000fe40003f26270 */
[----:B-1----:R-:W-:Y:S02]  /*3680*/  IABS R17, R6 ;  /* 0x0000000600117213 */ /* 0x002fe40000000000 */
[----:B------:R-:W-:Y:S02]  /*3690*/  ISETP.NE.AND P2, PT, R6, RZ, PT ;  /* 0x000000ff0600720c */ /* 0x000fe40003f45270 */
[----:B--23--:R-:W1:Y:S08]  /*36a0*/  I2F.RP R18, R17 ;  /* 0x0000001100127306 */ /* 0x00ce700000209400 */
[----:B-1----:R-:W1:Y:S02]  /*36b0*/  MUFU.RCP R18, R18 ;  /* 0x0000001200127308 */ /* 0x002e640000001000 */
[----:B-1----:R-:W-:-:S06]  /*36c0*/  VIADD R10, R18, 0xffffffe ;  /* 0x0ffffffe120a7836 */ /* 0x002fcc0000000000 */
[----:B------:R1:W2:Y:S02]  /*36d0*/  F2I.FTZ.U32.TRUNC.NTZ R11, R10 ;  /* 0x0000000a000b7305 */ /* 0x0002a4000021f000 */
[----:B-1----:R-:W-:Y:S01]  /*36e0*/  IMAD.MOV.U32 R10, RZ, RZ, RZ ;  /* 0x000000ffff0a7224 */ /* 0x002fe200078e00ff */
[----:B--2---:R-:W-:-:S05]  /*36f0*/  IADD3 R20, PT, PT, RZ, -R11, RZ ;  /* 0x8000000bff147210 */ /* 0x004fca0007ffe0ff */
[----:B------:R-:W-:Y:S01]  /*3700*/  IMAD R21, R20, R17, RZ ;  /* 0x0000001114157224 */ /* 0x000fe200078e02ff */
[----:B------:R-:W-:-:S03]  /*3710*/  IABS R20, R5 ;  /* 0x0000000500147213 */ /* 0x000fc60000000000 */
[----:B------:R-:W-:Y:S02]  /*3720*/  IMAD.HI.U32 R21, R11, R21, R10 ;  /* 0x000000150b157227 */ /* 0x000fe400078e000a */
[----:B------:R-:W1:Y:S04]  /*3730*/  LDC.64 R10, c[0x0][0x390] ;  /* 0x0000e400ff0a7b82 */ /* 0x000e680000000a00 */
[----:B------:R-:W-:-:S04]  /*3740*/  IMAD.HI.U32 R21, R21, R20, RZ ;  /* 0x0000001415157227 */ /* 0x000fc800078e00ff */
[----:B------:R-:W-:-:S04]  /*3750*/  IMAD.MOV R21, RZ, RZ, -R21 ;  /* 0x000000ffff157224 */ /* 0x000fc800078e0a15 */
[----:B0-----:R-:W-:-:S05]  /*3760*/  IMAD R15, R17, R21, R20 ;  /* 0x00000015110f7224 */ /* 0x001fca00078e0214 */
[----:B------:R-:W-:-:S13]  /*3770*/  ISETP.GT.U32.AND P0, PT, R17, R15, PT ;  /* 0x0000000f1100720c */ /* 0x000fda0003f04070 */
[----:B------:R-:W-:-:S05]  /*3780*/  @!P0 IMAD.IADD R15, R15, 0x1, -R17 ;  /* 0x000000010f0f8824 */ /* 0x000fca00078e0a11 */
[----:B------:R-:W-:-:S13]  /*3790*/  ISETP.GT.U32.AND P0, PT, R17, R15, PT ;  /* 0x0000000f1100720c */ /* 0x000fda0003f04070 */
[----:B------:R-:W-:-:S05]  /*37a0*/  @!P0 IADD3 R15, PT, PT, R15, -R17, RZ ;  /* 0x800000110f0f8210 */ /* 0x000fca0007ffe0ff */
[----:B------:R-:W-:Y:S01]  /*37b0*/  @!P1 IMAD.MOV R15, RZ, RZ, -R15 ;  /* 0x000000ffff0f9224 */ /* 0x000fe200078e0a0f */
[----:B------:R-:W-:-:S04]  /*37c0*/  @!P2 LOP3.LUT R15, RZ, R6, RZ, 0x33, !PT ;  /* 0x00000006ff0fa212 */ /* 0x000fc800078e33ff */
[----:B----4-:R-:W-:-:S05]  /*37d0*/  IADD3 R14, PT, PT, -R15, R14, R5 ;  /* 0x0000000e0f0e7210 */ /* 0x010fca0007ffe105 */
[----:B------:R-:W-:-:S04]  /*37e0*/  IMAD R19, R14, R16, R19 ;  /* 0x000000100e137224 */ /* 0x000fc800078e0213 */
[----:B-1----:R-:W-:-:S06]  /*37f0*/  IMAD.WIDE R10, R19, 0x4, R10 ;  /* 0x00000004130a7825 */ /* 0x002fcc00078e020a */
[----:B------:R0:W5:Y:S02]  /*3800*/  LDG.E R11, desc[UR8][R10.64] ;  /* 0x000000080a0b7981 */ /* 0x000164000c1e1900 */
.L_x_65:
[----:B------:R-:W-:Y:S05]  /*3810*/  BSYNC.RECONVERGENT B0 ;  /* 0x0000000000007941 */ /* 0x000fea0003800200 */
.L_x_64:
[----:B-----5:R1:W-:Y:S02]  /*3820*/  STG.E desc[UR8][R8.64], R11 ;  /* 0x0000000b08007986 */ /* 0x0203e4000c101908 */
.L_x_49:
[----:B------:R-:W2:Y:S01]  /*3830*/  LDCU UR6, c[0x0][0x3a8] ;  /* 0x00007500ff0677ac */ /* 0x000ea20008000800 */
[----:B------:R-:W-:-:S05]  /*3840*/  VIADD R7, R7, 0x1 ;  /* 0x0000000107077836 */ /* 0x000fca0000000000 */
[----:B--2---:R-:W-:-:S13]  /*3850*/  ISETP.NE.AND P0, PT, R7, UR6, PT ;  /* 0x0000000607007c0c */ /* 0x004fda000bf05270 */
[----:B------:R-:W-:Y:S05]  /*3860*/  @P0 BRA `(.L_x_66) ;  /* 0xffffffc800480947 */ /* 0x000fea000383ffff */
[----:B------:R-:W2:Y:S02]  /*3870*/  LDCU UR6, c[0x0][0x370] ;  /* 0x00006e00ff0677ac */ /* 0x000ea40008000800 */
[----:B--2---:R-:W-:-:S05]  /*3880*/  IMAD R5, R0, UR6, R5 ;  /* 0x0000000600057c24 */ /* 0x004fca000f8e0205 */
[----:B------:R-:W-:-:S13]  /*3890*/  ISETP.GE.AND P0, PT, R5, R2, PT ;  /* 0x000000020500720c */ /* 0x000fda0003f06270 */
[----:B------:R-:W-:Y:S05]  /*38a0*/  @!P0 BRA `(.L_x_67) ;  /* 0xffffffc800288947 */ /* 0x000fea000383ffff */
[----:B------:R-:W-:Y:S05]  /*38b0*/  EXIT ;  /* 0x000000000000794d */ /* 0x000fea0003800000 */
.L_x_68:
        /* <DEDUP_REMOVED lines=12> */
.L_x_154:


//--------------------- .text._Z24createNeighbourListsKernPK8ParticlePKiPiS4_6float34int3iifiiS4_ --------------------------
	.section	.text._Z24createNeighbourListsKernPK8ParticlePKiPiS4_6float34int3iifiiS4_,"ax",@progbits
	.align	128
        .global         _Z24createNeighbourListsKernPK8ParticlePKiPiS4_6float34int3iifiiS4_
        .type           _Z24createNeighbourListsKernPK8ParticlePKiPiS4_6float34int3iifiiS4_,@function
        .size           _Z24createNeighbourListsKernPK8ParticlePKiPiS4_6float34int3iifiiS4_,(.L_x_155 - _Z24createNeighbourListsKernPK8ParticlePKiPiS4_6float34int3iifiiS4_)
        .other          _Z24createNeighbourListsKernPK8ParticlePKiPiS4_6float34int3iifiiS4_,@"STO_CUDA_ENTRY STV_DEFAULT"
_Z24createNeighbourListsKernPK8ParticlePKiPiS4_6float34int3iifiiS4_:
.text._Z24createNeighbourListsKernPK8ParticlePKiPiS4_6float34int3iifiiS4_:
[----:B------:R-:W-:Y:S01]  /*0000*/  LDC R1, c[0x0][0x37c] ;  /* 0x0000df00ff017b82 */ /* 0x000fe20000000800 */
[----:B------:R-:W0:Y:S07]  /*0010*/  LDCU UR4, c[0x0][0x3ac] ;  /* 0x00007580ff0477ac */ /* 0x000e2e0008000800 */
[----:B------:R-:W1:Y:S01]  /*0020*/  LDC R0, c[0x0][0x3c8] ;  /* 0x0000f200ff007b82 */ /* 0x000e620000000800 */
[----:B------:R-:W0:Y:S07]  /*0030*/  LDCU.64 UR8, c[0x0][0x3b0] ;  /* 0x00007600ff0877ac */ /* 0x000e2e0008000a00 */
[----:B------:R-:W2:Y:S01]  /*0040*/  S2UR UR6, SR_CTAID.X ;  /* 0x00000000000679c3 */ /* 0x000ea20000002500 */
[----:B0-----:R-:W-:-:S04]  /*0050*/  UIMAD UR4, UR4, UR8, URZ ;  /* 0x00000008040472a4 */ /* 0x001fc8000f8e02ff */
[----:B------:R-:W-:-:S06]  /*0060*/  UIMAD UR4, UR4, UR9, URZ ;  /* 0x00000009040472a4 */ /* 0x000fcc000f8e02ff */
[----:B-1----:R-:W-:-:S05]  /*0070*/  IMAD R0, R0, UR4, RZ ;  /* 0x0000000400007c24 */ /* 0x002fca000f8e02ff */
[----:B--2---:R-:W-:-:S13]  /*0080*/  ISETP.LE.AND P0, PT, R0, UR6, PT ;  /* 0x0000000600007c0c */ /* 0x004fda000bf03270 */
[----:B------:R-:W-:Y:S05]  /*0090*/  @P0 EXIT ;  /* 0x000000000000094d */ /* 0x000fea0003800000 */
[----:B------:R-:W0:Y:S01]  /*00a0*/  LDC.64 R2, c[0x0][0x3a0] ;  /* 0x0000e800ff027b82 */ /* 0x000e220000000a00 */
[----:B------:R-:W1:Y:S01]  /*00b0*/  LDCU UR19, c[0x0][0x360] ;  /* 0x00006c00ff1377ac */ /* 0x000e620008000800 */
[----:B------:R-:W2:Y:S06]  /*00c0*/  LDCU.64 UR20, c[0x0][0x358] ;  /* 0x00006b00ff1477ac */ /* 0x000eac0008000a00 */
[----:B------:R-:W3:Y:S01]  /*00d0*/  LDC R20, c[0x0][0x3a8] ;  /* 0x0000ea00ff147b82 */ /* 0x000ee20000000800 */
[C---:B0-----:R-:W-:Y:S01]  /*00e0*/  FMUL R0, |R2|.reuse, 8388608 ;  /* 0x4b00000002007820 */ /* 0x041fe20000400200 */
[C---:B------:R-:W-:Y:S01]  /*00f0*/  FADD R25, |R2|.reuse, |R2| ;  /* 0x4000000202197221 */ /* 0x040fe20000000200 */
[----:B------:R-:W-:Y:S01]  /*0100*/  FADD R24, |R2|, -RZ ;  /* 0x800000ff02187221 */ /* 0x000fe20000000200 */
[C---:B------:R-:W-:Y:S01]  /*0110*/  FADD R23, |R3|.reuse, |R3| ;  /* 0x4000000303177221 */ /* 0x040fe20000000200 */
[C---:B------:R-:W-:Y:S01]  /*0120*/  FADD R22, |R3|.reuse, -RZ ;  /* 0x800000ff03167221 */ /* 0x040fe20000000200 */
[----:B------:R-:W-:Y:S01]  /*0130*/  R2UR UR13, R0 ;  /* 0x00000000000d72ca */ /* 0x000fe200000e0000 */
[----:B------:R-:W-:Y:S01]  /*0140*/  FMUL R0, |R3|, 8388608 ;  /* 0x4b00000003007820 */ /* 0x000fe20000400200 */
[C---:B---3--:R-:W-:Y:S01]  /*0150*/  FMUL R4, |R20|.reuse, 8388608 ;  /* 0x4b00000014047820 */ /* 0x048fe20000400200 */
[C---:B------:R-:W-:Y:S01]  /*0160*/  FADD R21, |R20|.reuse, |R20| ;  /* 0x4000001414157221 */ /* 0x040fe20000000200 */
[----:B------:R-:W-:-:S02]  /*0170*/  FADD R20, |R20|, -RZ ;  /* 0x800000ff14147221 */ /* 0x000fc40000000200 */
[----:B------:R-:W-:Y:S02]  /*0180*/  R2UR UR15, R0 ;  /* 0x00000000000f72ca */ /* 0x000fe400000e0000 */
[----:B------:R-:W-:-:S05]  /*0190*/  R2UR UR17, R4 ;  /* 0x00000000041172ca */ /* 0x000fca00000e0000 */
[----:B------:R-:W-:Y:S02]  /*01a0*/  ULOP3.LUT UR4, UR13, 0x7fffff, URZ, 0xc0, !UPT ;  /* 0x007fffff0d047892 */ /* 0x000fe4000f8ec0ff */
[----:B------:R-:W-:Y:S02]  /*01b0*/  ULOP3.LUT UR14, UR13, 0xff800000, URZ, 0xc0, !UPT ;  /* 0xff8000000d0e7892 */ /* 0x000fe4000f8ec0ff */
[----:B------:R-:W-:Y:S02]  /*01c0*/  ULOP3.LUT UR7, UR4, 0x3f800000, URZ, 0xfc, !UPT ;  /* 0x3f80000004077892 */ /* 0x000fe4000f8efcff */
[----:B------:R-:W-:Y:S02]  /*01d0*/  ULOP3.LUT UR4, UR15, 0x7fffff, URZ, 0xc0, !UPT ;  /* 0x007fffff0f047892 */ /* 0x000fe4000f8ec0ff */
[----:B------:R-:W-:Y:S02]  /*01e0*/  ULOP3.LUT UR5, UR17, 0x7fffff, URZ, 0xc0, !UPT ;  /* 0x007fffff11057892 */ /* 0x000fe4000f8ec0ff */
[----:B------:R-:W-:-:S02]  /*01f0*/  ULOP3.LUT UR8, UR4, 0x3f800000, URZ, 0xfc, !UPT ;  /* 0x3f80000004087892 */ /* 0x000fc4000f8efcff */
[----:B------:R-:W-:Y:S01]  /*0200*/  ULOP3.LUT UR9, UR5, 0x3f800000, URZ, 0xfc, !UPT ;  /* 0x3f80000005097892 */ /* 0x000fe2000f8efcff */
[----:B------:R-:W0:Y:S01]  /*0210*/  MUFU.RCP R28, UR7 ;  /* 0x00000007001c7d08 */ /* 0x000e220008001000 */
[----:B------:R-:W-:Y:S02]  /*0220*/  ULOP3.LUT UR16, UR15, 0xff800000, URZ, 0xc0, !UPT ;  /* 0xff8000000f107892 */ /* 0x000fe4000f8ec0ff */
[----:B------:R-:W-:-:S05]  /*0230*/  ULOP3.LUT UR18, UR17, 0xff800000, URZ, 0xc0, !UPT ;  /* 0xff80000011127892 */ /* 0x000fca000f8ec0ff */
[----:B------:R-:W3:Y:S08]  /*0240*/  MUFU.RCP R27, UR8 ;  /* 0x00000008001b7d08 */ /* 0x000ef00008001000 */
[----:B-12---:R-:W4:Y:S02]  /*0250*/  MUFU.RCP R26, UR9 ;  /* 0x00000009001a7d08 */ /* 0x006f240008001000 */
.L_x_103:
[----:B------:R-:W1:Y:S02]  /*0260*/  LDCU.64 UR4, c[0x0][0x388] ;  /* 0x00007100ff0477ac */ /* 0x000e640008000a00 */
[----:B-1----:R-:W-:-:S06]  /*0270*/  UIMAD.WIDE.U32 UR4, UR6, 0x4, UR4 ;  /* 0x00000004060478a5 */ /* 0x002fcc000f8e0004 */
[----:B------:R-:W-:Y:S02]  /*0280*/  IMAD.U32 R2, RZ, RZ, UR4 ;  /* 0x00000004ff027e24 */ /* 0x000fe4000f8e00ff */
[----:B------:R-:W-:-:S05]  /*0290*/  IMAD.U32 R3, RZ, RZ, UR5 ;  /* 0x00000005ff037e24 */ /* 0x000fca000f8e00ff */
[----:B------:R-:W2:Y:S01]  /*02a0*/  LDG.E R2, desc[UR20][R2.64] ;  /* 0x0000001402027981 */ /* 0x000ea2000c1e1900 */
[----:B------:R-:W-:Y:S01]  /*02b0*/  BSSY.RECONVERGENT B0, `(.L_x_69) ;  /* 0x0000208000007945 */ /* 0x000fe20003800200 */
[----:B------:R-:W2:Y:S02]  /*02c0*/  S2R R15, SR_TID.X ;  /* 0x00000000000f7919 */ /* 0x000ea40000002100 */
[----:B--2---:R-:W-:-:S13]  /*02d0*/  ISETP.GE.AND P0, PT, R15, R2, PT ;  /* 0x000000020f00720c */ /* 0x004fda0003f06270 */
[----:B-----5:R-:W-:Y:S05]  /*02e0*/  @P0 BRA `(.L_x_70) ;  /* 0x0000002000100947 */ /* 0x020fea0003800000 */
[----:B------:R-:W1:Y:S01]  /*02f0*/  LDC.64 R2, c[0x0][0x3b0] ;  /* 0x0000ec00ff027b82 */ /* 0x000e620000000a00 */
[----:B------:R-:W1:Y:S02]  /*0300*/  LDCU UR4, c[0x0][0x3ac] ;  /* 0x00007580ff0477ac */ /* 0x000e640008000800 */
[----:B-1----:R-:W-:Y:S01]  /*0310*/  IMAD R2, R2, UR4, RZ ;  /* 0x0000000402027c24 */ /* 0x002fe2000f8e02ff */
[----:B------:R-:W1:Y:S03]  /*0320*/  LDCU UR4, c[0x0][0x3ac] ;  /* 0x00007580ff0477ac */ /* 0x000e660008000800 */
[----:B------:R-:W-:Y:S02]  /*0330*/  IMAD R11, R2, R3, RZ ;  /* 0x00000003020b7224 */ /* 0x000fe400078e02ff */
[----:B------:R-:W2:Y:S03]  /*0340*/  LDC.64 R2, c[0x0][0x3b0] ;  /* 0x0000ec00ff027b82 */ /* 0x000ea60000000a00 */
[----:B------:R-:W-:-:S02]  /*0350*/  IABS R7, R11 ;  /* 0x0000000b00077213 */ /* 0x000fc40000000000 */
[----:B------:R-:W-:Y:S02]  /*0360*/  IABS R8, R11 ;  /* 0x0000000b00087213 */ /* 0x000fe40000000000 */
[----:B------:R-:W5:Y:S02]  /*0370*/  I2F.RP R0, R7 ;  /* 0x0000000700007306 */ /* 0x000f640000209400 */
[----:B------:R-:W-:-:S06]  /*0380*/  IADD3 R8, PT, PT, RZ, -R8, RZ ;  /* 0x80000008ff087210 */ /* 0x000fcc0007ffe0ff */
[----:B-----5:R-:W5:Y:S02]  /*0390*/  MUFU.RCP R0, R0 ;  /* 0x0000000000007308 */ /* 0x020f640000001000 */
[----:B-----5:R-:W-:Y:S02]  /*03a0*/  IADD3 R4, PT, PT, R0, 0xffffffe, RZ ;  /* 0x0ffffffe00047810 */ /* 0x020fe40007ffe0ff */
[----:B------:R-:W-:-:S04]  /*03b0*/  IABS R0, UR6 ;  /* 0x0000000600007c13 */ /* 0x000fc80008000000 */
[----:B------:R5:W0:Y:S02]  /*03c0*/  F2I.FTZ.U32.TRUNC.NTZ R5, R4 ;  /* 0x0000000400057305 */ /* 0x000a24000021f000 */
[----:B-----5:R-:W-:Y:S02]  /*03d0*/  IMAD.MOV.U32 R4, RZ, RZ, RZ ;  /* 0x000000ffff047224 */ /* 0x020fe400078e00ff */
[----:B0-----:R-:W-:-:S04]  /*03e0*/  IMAD.MOV R6, RZ, RZ, -R5 ;  /* 0x000000ffff067224 */ /* 0x001fc800078e0a05 */
[----:B------:R-:W-:-:S04]  /*03f0*/  IMAD R9, R6, R7, RZ ;  /* 0x0000000706097224 */ /* 0x000fc800078e02ff */
[----:B------:R-:W-:Y:S01]  /*0400*/  IMAD.HI.U32 R6, R5, R9, R4 ;  /* 0x0000000905067227 */ /* 0x000fe200078e0004 */
[----:B--2---:R-:W-:-:S04]  /*0410*/  IABS R5, R3 ;  /* 0x0000000300057213 */ /* 0x004fc80000000000 */
[----:B------:R-:W0:Y:S01]  /*0420*/  I2F.RP R4, R5 ;  /* 0x0000000500047306 */ /* 0x000e220000209400 */
[----:B------:R-:W-:-:S04]  /*0430*/  IMAD.HI.U32 R19, R6, R0, RZ ;  /* 0x0000000006137227 */ /* 0x000fc800078e00ff */
[----:B------:R-:W-:Y:S01]  /*0440*/  IMAD R0, R19, R8, R0 ;  /* 0x0000000813007224 */ /* 0x000fe200078e0200 */
[----:B------:R-:W-:-:S04]  /*0450*/  IABS R8, R2 ;  /* 0x0000000200087213 */ /* 0x000fc80000000000 */
[----:B------:R-:W-:Y:S01]  /*0460*/  ISETP.GT.U32.AND P1, PT, R7, R0, PT ;  /* 0x000000000700720c */ /* 0x000fe20003f24070 */
[----:B------:R-:W2:Y:S08]  /*0470*/  I2F.RP R13, R8 ;  /* 0x00000008000d7306 */ /* 0x000eb00000209400 */
[----:B0-----:R-:W0:Y:S04]  /*0480*/  MUFU.RCP R4, R4 ;  /* 0x0000000400047308 */ /* 0x001e280000001000 */
[----:B------:R-:W-:Y:S01]  /*0490*/  @!P1 IMAD.IADD R0, R0, 0x1, -R7 ;  /* 0x0000000100009824 */ /* 0x000fe200078e0a07 */
[----:B------:R-:W-:-:S02]  /*04a0*/  @!P1 IADD3 R19, PT, PT, R19, 0x1, RZ ;  /* 0x0000000113139810 */ /* 0x000fc40007ffe0ff */
[C---:B------:R-:W-:Y:S01]  /*04b0*/  ISETP.NE.AND P1, PT, R11.reuse, RZ, PT ;  /* 0x000000ff0b00720c */ /* 0x040fe20003f25270 */
[----:B--2---:R-:W2:Y:S01]  /*04c0*/  MUFU.RCP R13, R13 ;  /* 0x0000000d000d7308 */ /* 0x004ea20000001000 */
[----:B------:R-:W-:Y:S02]  /*04d0*/  ISETP.GE.U32.AND P0, PT, R0, R7, PT ;  /* 0x000000070000720c */ /* 0x000fe40003f06070 */
[----:B------:R-:W-:-:S04]  /*04e0*/  LOP3.LUT R0, R11, UR6, RZ, 0x3c, !PT ;  /* 0x000000060b007c12 */ /* 0x000fc8000f8e3cff */
[----:B------:R-:W-:Y:S01]  /*04f0*/  ISETP.GE.AND P2, PT, R0, RZ, PT ;  /* 0x000000ff0000720c */ /* 0x000fe20003f46270 */
[----:B0-----:R-:W-:-:S04]  /*0500*/  VIADD R6, R4, 0xffffffe ;  /* 0x0ffffffe04067836 */ /* 0x001fc80000000000 */
[----:B------:R0:W5:Y:S02]  /*0510*/  F2I.FTZ.U32.TRUNC.NTZ R7, R6 ;  /* 0x0000000600077305 */ /* 0x000164000021f000 */
[----:B------:R-:W-:Y:S02]  /*0520*/  @P0 VIADD R19, R19, 0x1 ;  /* 0x0000000113130836 */ /* 0x000fe40000000000 */
[----:B--2---:R-:W-:-:S04]  /*0530*/  VIADD R14, R13, 0xffffffe ;  /* 0x0ffffffe0d0e7836 */ /* 0x004fc80000000000 */
[----:B------:R-:W-:Y:S01]  /*0540*/  @!P2 IMAD.MOV R19, RZ, RZ, -R19 ;  /* 0x000000ffff13a224 */ /* 0x000fe200078e0a13 */
[----:B------:R-:W-:Y:S01]  /*0550*/  @!P1 LOP3.LUT R19, RZ, R11, RZ, 0x33, !PT ;  /* 0x0000000bff139212 */ /* 0x000fe200078e33ff */
[----:B0-----:R-:W-:-:S04]  /*0560*/  IMAD.MOV.U32 R6, RZ, RZ, RZ ;  /* 0x000000ffff067224 */ /* 0x001fc800078e00ff */
[----:B------:R-:W-:Y:S01]  /*0570*/  IMAD.MOV R0, RZ, RZ, -R19 ;  /* 0x000000ffff007224 */ /* 0x000fe200078e0a13 */
[----:B-----5:R-:W-:-:S03]  /*0580*/  IADD3 R4, PT, PT, RZ, -R7, RZ ;  /* 0x80000007ff047210 */ /* 0x020fc60007ffe0ff */
[----:B------:R-:W-:Y:S02]  /*0590*/  IMAD R0, R11, R0, UR6 ;  /* 0x000000060b007e24 */ /* 0x000fe4000f8e0200 */
[----:B------:R-:W-:-:S03]  /*05a0*/  IMAD R9, R4, R5, RZ ;  /* 0x0000000504097224 */ /* 0x000fc600078e02ff */
[----:B------:R-:W-:Y:S01]  /*05b0*/  IABS R10, R0 ;  /* 0x00000000000a7213 */ /* 0x000fe20000000000 */
[----:B------:R-:W-:-:S04]  /*05c0*/  IMAD.HI.U32 R7, R7, R9, R6 ;  /* 0x0000000907077227 */ /* 0x000fc800078e0006 */
[----:B------:R-:W-:Y:S02]  /*05d0*/  IMAD R9, R2, R3, RZ ;  /* 0x0000000302097224 */ /* 0x000fe400078e02ff */
[----:B------:R-:W-:-:S03]  /*05e0*/  IMAD.HI.U32 R4, R7, R10, RZ ;  /* 0x0000000a07047227 */ /* 0x000fc600078e00ff */
[----:B------:R-:W-:Y:S02]  /*05f0*/  IABS R11, R9 ;  /* 0x00000009000b7213 */ /* 0x000fe40000000000 */
[----:B------:R-:W-:Y:S02]  /*0600*/  IADD3 R6, PT, PT, -R4, RZ, RZ ;  /* 0x000000ff04067210 */ /* 0x000fe40007ffe1ff */
[----:B------:R-:W0:Y:S03]  /*0610*/  I2F.RP R12, R11 ;  /* 0x0000000b000c7306 */ /* 0x000e260000209400 */
[----:B------:R-:W-:-:S05]  /*0620*/  IMAD R6, R5, R6, R10 ;  /* 0x0000000605067224 */ /* 0x000fca00078e020a */
[----:B------:R-:W-:Y:S01]  /*0630*/  ISETP.GT.U32.AND P1, PT, R5, R6, PT ;  /* 0x000000060500720c */ /* 0x000fe20003f24070 */
[----:B0-----:R-:W0:-:S12]  /*0640*/  MUFU.RCP R12, R12 ;  /* 0x0000000c000c7308 */ /* 0x001e180000001000 */
[----:B------:R-:W-:Y:S02]  /*0650*/  @!P1 IMAD.IADD R6, R6, 0x1, -R5 ;  /* 0x0000000106069824 */ /* 0x000fe400078e0a05 */
[----:B------:R-:W-:Y:S01]  /*0660*/  @!P1 VIADD R4, R4, 0x1 ;  /* 0x0000000104049836 */ /* 0x000fe20000000000 */
[----:B------:R-:W-:Y:S02]  /*0670*/  ISETP.NE.AND P1, PT, R3, RZ, PT ;  /* 0x000000ff0300720c */ /* 0x000fe40003f25270 */
[----:B------:R-:W-:Y:S02]  /*0680*/  ISETP.GE.U32.AND P0, PT, R6, R5, PT ;  /* 0x000000050600720c */ /* 0x000fe40003f06070 */
[----:B------:R-:W-:Y:S01]  /*0690*/  LOP3.LUT R6, R0, R3, RZ, 0x3c, !PT ;  /* 0x0000000300067212 */ /* 0x000fe200078e3cff */
[----:B------:R-:W2:Y:S03]  /*06a0*/  F2I.FTZ.U32.TRUNC.NTZ R5, R14 ;  /* 0x0000000e00057305 */ /* 0x000ea6000021f000 */
[----:B------:R-:W-:-:S02]  /*06b0*/  ISETP.GE.AND P2, PT, R6, RZ, PT ;  /* 0x000000ff0600720c */ /* 0x000fc40003f46270 */
[----:B0-----:R-:W-:-:S04]  /*06c0*/  IADD3 R6, PT, PT, R12, 0xffffffe, RZ ;  /* 0x0ffffffe0c067810 */ /* 0x001fc80007ffe0ff */
[----:B------:R-:W0:Y:S01]  /*06d0*/  F2I.FTZ.U32.TRUNC.NTZ R7, R6 ;  /* 0x0000000600077305 */ /* 0x000e22000021f000 */
[----:B------:R-:W-:-:S05]  /*06e0*/  @P0 VIADD R4, R4, 0x1 ;  /* 0x0000000104040836 */ /* 0x000fca0000000000 */
[----:B------:R-:W-:Y:S01]  /*06f0*/  MOV R18, R4 ;  /* 0x0000000400127202 */ /* 0x000fe20000000f00 */
[--C-:B--2---:R-:W-:Y:S02]  /*0700*/  IMAD.MOV R13, RZ, RZ, -R5.reuse ;  /* 0x000000ffff0d7224 */ /* 0x104fe400078e0a05 */
[----:B------:R-:W-:Y:S02]  /*0710*/  IMAD.MOV.U32 R4, RZ, RZ, RZ ;  /* 0x000000ffff047224 */ /* 0x000fe400078e00ff */
[----:B------:R-:W-:Y:S01]  /*0720*/  @!P2 IMAD.MOV R18, RZ, RZ, -R18 ;  /* 0x000000ffff12a224 */ /* 0x000fe200078e0a12 */
[----:B------:R-:W-:Y:S01]  /*0730*/  @!P1 LOP3.LUT R18, RZ, R3, RZ, 0x33, !PT ;  /* 0x00000003ff129212 */ /* 0x000fe200078e33ff */
[----:B------:R-:W-:Y:S01]  /*0740*/  IMAD R13, R13, R8, RZ ;  /* 0x000000080d0d7224 */ /* 0x000fe200078e02ff */
[----:B0-----:R-:W-:Y:S02]  /*0750*/  IADD3 R6, PT, PT, RZ, -R7, RZ ;  /* 0x80000007ff067210 */ /* 0x001fe40007ffe0ff */
[----:B------:R-:W-:Y:S01]  /*0760*/  IABS R12, R18 ;  /* 0x00000012000c7213 */ /* 0x000fe20000000000 */
[----:B------:R-:W-:Y:S01]  /*0770*/  IMAD.HI.U32 R4, R5, R13, R4 ;  /* 0x0000000d05047227 */ /* 0x000fe200078e0004 */
[----:B------:R-:W-:-:S02]  /*0780*/  ISETP.GE.AND P1, PT, R18, RZ, PT ;  /* 0x000000ff1200720c */ /* 0x000fc40003f26270 */
[----:B------:R-:W-:Y:S01]  /*0790*/  IADD3 R18, PT, PT, -R18, RZ, RZ ;  /* 0x000000ff12127210 */ /* 0x000fe20007ffe1ff */
[----:B------:R-:W-:Y:S02]  /*07a0*/  IMAD R5, R6, R11, RZ ;  /* 0x0000000b06057224 */ /* 0x000fe400078e02ff */
[----:B------:R-:W-:Y:S02]  /*07b0*/  HFMA2 R6, -RZ, RZ, 0, 0 ;  /* 0x00000000ff067431 */ /* 0x000fe400000001ff */
[----:B------:R-:W-:Y:S01]  /*07c0*/  IMAD.MOV.U32 R13, RZ, RZ, R12 ;  /* 0x000000ffff0d7224 */ /* 0x000fe200078e000c */
[----:B------:R-:W-:Y:S01]  /*07d0*/  IABS R12, R9 ;  /* 0x00000009000c7213 */ /* 0x000fe20000000000 */
[----:B------:R-:W-:Y:S02]  /*07e0*/  IMAD R18, R3, R18, R0 ;  /* 0x0000001203127224 */ /* 0x000fe400078e0200 */
[----:B------:R-:W-:-:S03]  /*07f0*/  IMAD.HI.U32 R4, R4, R13, RZ ;  /* 0x0000000d04047227 */ /* 0x000fc600078e00ff */
[----:B------:R-:W-:Y:S01]  /*0800*/  IADD3 R18, PT, PT, R18, R3, RZ ;  /* 0x0000000312127210 */ /* 0x000fe20007ffe0ff */
[----:B------:R-:W-:Y:S02]  /*0810*/  IMAD.MOV R12, RZ, RZ, -R12 ;  /* 0x000000ffff0c7224 */ /* 0x000fe400078e0a0c */
[----:B------:R-:W-:-:S04]  /*0820*/  IMAD.HI.U32 R7, R7, R5, R6 ;  /* 0x0000000507077227 */ /* 0x000fc800078e0006 */
[----:B------:R-:W-:Y:S01]  /*0830*/  IMAD.MOV R5, RZ, RZ, -R4 ;  /* 0x000000ffff057224 */ /* 0x000fe200078e0a04 */
[----:B------:R-:W-:Y:S01]  /*0840*/  MOV R4, R12 ;  /* 0x0000000c00047202 */ /* 0x000fe20000000f00 */
[----:B------:R-:W-:-:S04]  /*0850*/  IMAD.HI.U32 R7, R7, R10, RZ ;  /* 0x0000000a07077227 */ /* 0x000fc800078e00ff */
[----:B------:R-:W-:Y:S02]  /*0860*/  IMAD R5, R8, R5, R13 ;  /* 0x0000000508057224 */ /* 0x000fe400078e020d */
[----:B------:R-:W-:Y:S01]  /*0870*/  IMAD R10, R7, R4, R10 ;  /* 0x00000004070a7224 */ /* 0x000fe200078e020a */
[----:B------:R-:W-:Y:S02]  /*0880*/  LOP3.LUT R4, R0, R9, RZ, 0x3c, !PT ;  /* 0x0000000900047212 */ /* 0x000fe400078e3cff */
[----:B------:R-:W-:Y:S02]  /*0890*/  ISETP.GT.U32.AND P0, PT, R8, R5, PT ;  /* 0x000000050800720c */ /* 0x000fe40003f04070 */
[----:B------:R-:W-:Y:S02]  /*08a0*/  ISETP.GT.U32.AND P3, PT, R11, R10, PT ;  /* 0x0000000a0b00720c */ /* 0x000fe40003f64070 */
[----:B------:R-:W-:-:S09]  /*08b0*/  ISETP.GE.AND P2, PT, R4, RZ, PT ;  /* 0x000000ff0400720c */ /* 0x000fd20003f46270 */
[----:B------:R-:W-:Y:S02]  /*08c0*/  @!P0 IMAD.IADD R5, R5, 0x1, -R8 ;  /* 0x0000000105058824 */ /* 0x000fe400078e0a08 */
[----:B------:R-:W-:Y:S02]  /*08d0*/  @!P3 IMAD.IADD R10, R10, 0x1, -R11 ;  /* 0x000000010a0ab824 */ /* 0x000fe400078e0a0b */
[----:B------:R-:W-:Y:S01]  /*08e0*/  @!P3 VIADD R7, R7, 0x1 ;  /* 0x000000010707b836 */ /* 0x000fe20000000000 */
[----:B------:R-:W-:Y:S02]  /*08f0*/  ISETP.GT.U32.AND P4, PT, R8, R5, PT ;  /* 0x000000050800720c */ /* 0x000fe40003f84070 */
[----:B------:R-:W-:Y:S02]  /*0900*/  ISETP.GE.U32.AND P0, PT, R10, R11, PT ;  /* 0x0000000b0a00720c */ /* 0x000fe40003f06070 */
[----:B------:R-:W-:-:S09]  /*0910*/  ISETP.NE.AND P3, PT, R9, RZ, PT ;  /* 0x000000ff0900720c */ /* 0x000fd20003f65270 */
[----:B------:R-:W-:Y:S02]  /*0920*/  @!P4 IADD3 R5, PT, PT, R5, -R8, RZ ;  /* 0x800000080505c210 */ /* 0x000fe40007ffe0ff */
[----:B------:R-:W-:Y:S01]  /*0930*/  ISETP.NE.AND P4, PT, R2, RZ, PT ;  /* 0x000000ff0200720c */ /* 0x000fe20003f85270 */
[----:B------:R-:W-:Y:S02]  /*0940*/  @P0 VIADD R7, R7, 0x1 ;  /* 0x0000000107070836 */ /* 0x000fe40000000000 */
[----:B------:R-:W-:Y:S02]  /*0950*/  @!P1 IMAD.MOV R5, RZ, RZ, -R5 ;  /* 0x000000ffff059224 */ /* 0x000fe400078e0a05 */
[----:B------:R-:W-:Y:S01]  /*0960*/  @!P2 IMAD.MOV R7, RZ, RZ, -R7 ;  /* 0x000000ffff07a224 */ /* 0x000fe200078e0a07 */
[----:B------:R-:W-:-:S05]  /*0970*/  @!P3 LOP3.LUT R7, RZ, R9, RZ, 0x33, !PT ;  /* 0x00000009ff07b212 */ /* 0x000fca00078e33ff */
[----:B-1----:R-:W-:Y:S02]  /*0980*/  VIADD R16, R7, UR4 ;  /* 0x0000000407107c36 */ /* 0x002fe40008000000 */
[----:B------:R-:W-:-:S05]  /*0990*/  @!P4 LOP3.LUT R5, RZ, R2, RZ, 0x33, !PT ;  /* 0x00000002ff05c212 */ /* 0x000fca00078e33ff */
[----:B------:R-:W-:-:S07]  /*09a0*/  IMAD.IADD R17, R5, 0x1, R2 ;  /* 0x0000000105117824 */ /* 0x000fce00078e0202 */
.L_x_102:
[----:B------:R-:W0:Y:S01]  /*09b0*/  LDCU UR4, c[0x0][0x3b8] ;  /* 0x00007700ff0477ac */ /* 0x000e220008000800 */
[----:B------:R-:W1:Y:S01]  /*09c0*/  LDC.64 R4, c[0x0][0x380] ;  /* 0x0000e000ff047b82 */ /* 0x000e620000000a00 */
[----:B0-----:R-:W-:Y:S01]  /*09d0*/  MOV R0, UR4 ;  /* 0x0000000400007c02 */ /* 0x001fe20008000f00 */
[----:B------:R-:W0:Y:S04]  /*09e0*/  LDCU UR4, c[0x0][0x3c4] ;  /* 0x00007880ff0477ac */ /* 0x000e280008000800 */
[----:B------:R-:W-:-:S04]  /*09f0*/  IMAD R3, R0, UR6, R15 ;  /* 0x0000000600037c24 */ /* 0x000fc8000f8e020f */
[----:B-1----:R-:W-:Y:S02]  /*0a00*/  IMAD.WIDE R4, R3, 0x10, R4 ;  /* 0x0000001003047825 */ /* 0x002fe400078e0204 */
[----:B------:R-:W1:Y:S03]  /*0a10*/  LDC.64 R2, c[0x0][0x398] ;  /* 0x0000e600ff027b82 */ /* 0x000e660000000a00 */
[----:B------:R-:W0:Y:S04]  /*0a20*/  LDG.E R14, desc[UR20][R4.64] ;  /* 0x00000014040e7981 */ /* 0x000e28000c1e1900 */
[----:B-----5:R2:W5:Y:S04]  /*0a30*/  LDG.E R13, desc[UR20][R4.64+0x4] ;  /* 0x00000414040d7981 */ /* 0x020568000c1e1900 */
[----:B------:R2:W5:Y:S04]  /*0a40*/  LDG.E R12, desc[UR20][R4.64+0x8] ;  /* 0x00000814040c7981 */ /* 0x000568000c1e1900 */
[----:B------:R2:W5:Y:S01]  /*0a50*/  LDG.E R11, desc[UR20][R4.64+0xc] ;  /* 0x00000c14040b7981 */ /* 0x000562000c1e1900 */
[----:B------:R-:W-:-:S02]  /*0a60*/  IMAD.MOV.U32 R9, RZ, RZ, -0x1 ;  /* 0xffffffffff097424 */ /* 0x000fc400078e00ff */
[----:B0-----:R-:W-:-:S04]  /*0a70*/  IMAD R10, R19, UR4, R14 ;  /* 0x00000004130a7c24 */ /* 0x001fc8000f8e020e */
[----:B-12---:R-:W-:-:S07]  /*0a80*/  IMAD.WIDE R2, R10, 0x4, R2 ;  /* 0x000000040a027825 */ /* 0x006fce00078e0202 */
.L_x_101:
[----:B------:R-:W0:Y:S01]  /*0a90*/  LDC R30, c[0x0][0x3ac] ;  /* 0x0000eb00ff1e7b82 */ /* 0x000e220000000800 */
[----:B------:R-:W-:Y:S01]  /*0aa0*/  IMAD.IADD R0, R16, 0x1, R9 ;  /* 0x0000000110007824 */ /* 0x000fe200078e0209 */
[----:B------:R-:W-:-:S04]  /*0ab0*/  IADD3 R9, PT, PT, R9, 0x1, RZ ;  /* 0x0000000109097810 */ /* 0x000fc80007ffe0ff */
[----:B------:R-:W-:Y:S02]  /*0ac0*/  ISETP.GE.AND P2, PT, R0, RZ, PT ;  /* 0x000000ff0000720c */ /* 0x000fe40003f46270 */
[----:B0-----:R-:W-:-:S04]  /*0ad0*/  IABS R7, R30 ;  /* 0x0000001e00077213 */ /* 0x001fc80000000000 */
[----:B------:R-:W0:Y:S08]  /*0ae0*/  I2F.RP R6, R7 ;  /* 0x0000000700067306 */ /* 0x000e300000209400 */
[----:B0-----:R-:W0:Y:S02]  /*0af0*/  MUFU.RCP R6, R6 ;  /* 0x0000000600067308 */ /* 0x001e240000001000 */
[----:B0-----:R-:W-:-:S06]  /*0b00*/  VIADD R4, R6, 0xffffffe ;  /* 0x0ffffffe06047836 */ /* 0x001fcc0000000000 */
[----:B------:R0:W1:Y:S02]  /*0b10*/  F2I.FTZ.U32.TRUNC.NTZ R5, R4 ;  /* 0x0000000400057305 */ /* 0x000064000021f000 */
[----:B0-----:R-:W-:Y:S01]  /*0b20*/  IMAD.MOV.U32 R4, RZ, RZ, RZ ;  /* 0x000000ffff047224 */ /* 0x001fe200078e00ff */
[----:B-1----:R-:W-:-:S05]  /*0b30*/  IADD3 R8, PT, PT, RZ, -R5, RZ ;  /* 0x80000005ff087210 */ /* 0x002fca0007ffe0ff */
[----:B------:R-:W-:Y:S01]  /*0b40*/  IMAD R29, R8, R7, RZ ;  /* 0x00000007081d7224 */ /* 0x000fe200078e02ff */
[----:B------:R-:W-:-:S03]  /*0b50*/  IABS R8, R0 ;  /* 0x0000000000087213 */ /* 0x000fc60000000000 */
[----:B------:R-:W-:-:S06]  /*0b60*/  IMAD.HI.U32 R5, R5, R29, R4 ;  /* 0x0000001d05057227 */ /* 0x000fcc00078e0004 */
[----:B------:R-:W-:-:S05]  /*0b70*/  IMAD.HI.U32 R5, R5, R8, RZ ;  /* 0x0000000805057227 */ /* 0x000fca00078e00ff */
[----:B------:R-:W-:-:S05]  /*0b80*/  IADD3 R5, PT, PT, -R5, RZ, RZ ;  /* 0x000000ff05057210 */ /* 0x000fca0007ffe1ff */
[----:B------:R-:W-:Y:S02]  /*0b90*/  IMAD R4, R7, R5, R8 ;  /* 0x0000000507047224 */ /* 0x000fe400078e0208 */
[----:B------:R-:W-:-:S03]  /*0ba0*/  IMAD.MOV.U32 R8, RZ, RZ, -0x1 ;  /* 0xffffffffff087424 */ /* 0x000fc600078e00ff */
[----:B------:R-:W-:-:S13]  /*0bb0*/  ISETP.GT.U32.AND P0, PT, R7, R4, PT ;  /* 0x000000040700720c */ /* 0x000fda0003f04070 */
[----:B------:R-:W-:Y:S01]  /*0bc0*/  @!P0 IMAD.IADD R4, R4, 0x1, -R7 ;  /* 0x0000000104048824 */ /* 0x000fe200078e0a07 */
[----:B------:R-:W-:-:S04]  /*0bd0*/  ISETP.NE.AND P0, PT, R30, RZ, PT ;  /* 0x000000ff1e00720c */ /* 0x000fc80003f05270 */
[----:B------:R-:W-:-:S13]  /*0be0*/  ISETP.GT.U32.AND P1, PT, R7, R4, PT ;  /* 0x000000040700720c */ /* 0x000fda0003f24070 */
[----:B------:R-:W-:Y:S01]  /*0bf0*/  @!P1 IMAD.IADD R4, R4, 0x1, -R7 ;  /* 0x0000000104049824 */ /* 0x000fe200078e0a07 */
[----:B------:R-:W-:-:S03]  /*0c00*/  ISETP.NE.AND P1, PT, R9, 0x2, PT ;  /* 0x000000020900780c */ /* 0x000fc60003f25270 */
[----:B------:R-:W-:Y:S01]  /*0c10*/  @!P2 IMAD.MOV R4, RZ, RZ, -R4 ;  /* 0x000000ffff04a224 */ /* 0x000fe200078e0a04 */
[----:B------:R-:W-:-:S05]  /*0c20*/  @!P0 LOP3.LUT R4, RZ, R30, RZ, 0x33, !PT ;  /* 0x0000001eff048212 */ /* 0x000fca00078e33ff */
[----:B-----5:R-:W-:-:S07]  /*0c30*/  IMAD R0, R19, R30, R4 ;  /* 0x0000001e13007224 */ /* 0x020fce00078e0204 */
.L_x_100:
[----:B------:R-:W0:Y:S01]  /*0c40*/  LDC R29, c[0x0][0x3b0] ;  /* 0x0000ec00ff1d7b82 */ /* 0x000e220000000800 */
[----:B------:R-:W-:Y:S02]  /*0c50*/  IMAD.IADD R6, R17, 0x1, R8 ;  /* 0x0000000111067824 */ /* 0x000fe400078e0208 */
[----:B------:R-:W-:-:S03]  /*0c60*/  VIADD R8, R8, 0x1 ;  /* 0x0000000108087836 */ /* 0x000fc60000000000 */
[----:B------:R-:W-:Y:S02]  /*0c70*/  IABS R32, R6 ;  /* 0x0000000600207213 */ /* 0x000fe40000000000 */
[----:B------:R-:W-:Y:S02]  /*0c80*/  ISETP.GE.AND P2, PT, R6, RZ, PT ;  /* 0x000000ff0600720c */ /* 0x000fe40003f46270 */
[----:B0-----:R-:W-:Y:S02]  /*0c90*/  IABS R7, R29 ;  /* 0x0000001d00077213 */ /* 0x001fe40000000000 */
[----:B------:R-:W-:Y:S02]  /*0ca0*/  ISETP.NE.AND P3, PT, R29, RZ, PT ;  /* 0x000000ff1d00720c */ /* 0x000fe40003f65270 */
[----:B------:R-:W0:Y:S08]  /*0cb0*/  I2F.RP R30, R7 ;  /* 0x00000007001e7306 */ /* 0x000e300000209400 */
[----:B0-----:R-:W0:Y:S02]  /*0cc0*/  MUFU.RCP R30, R30 ;  /* 0x0000001e001e7308 */ /* 0x001e240000001000 */
[----:B0-----:R-:W-:-:S06]  /*0cd0*/  IADD3 R31, PT, PT, R30, 0xffffffe, RZ ;  /* 0x0ffffffe1e1f7810 */ /* 0x001fcc0007ffe0ff */
[----:B------:R0:W1:Y:S02]  /*0ce0*/  F2I.FTZ.U32.TRUNC.NTZ R5, R31 ;  /* 0x0000001f00057305 */ /* 0x000064000021f000 */
[----:B0-----:R-:W-:Y:S02]  /*0cf0*/  IMAD.MOV.U32 R31, RZ, RZ, -0x1 ;  /* 0xffffffffff1f7424 */ /* 0x001fe400078e00ff */
[----:B-1----:R-:W-:-:S04]  /*0d00*/  IMAD.MOV R4, RZ, RZ, -R5 ;  /* 0x000000ffff047224 */ /* 0x002fc800078e0a05 */
[----:B------:R-:W-:Y:S02]  /*0d10*/  IMAD R33, R4, R7, RZ ;  /* 0x0000000704217224 */ /* 0x000fe400078e02ff */
[----:B------:R-:W-:-:S05]  /*0d20*/  HFMA2 R4, -RZ, RZ, 0, 0 ;  /* 0x00000000ff047431 */ /* 0x000fca00000001ff */
[----:B------:R-:W-:-:S04]  /*0d30*/  IMAD.HI.U32 R4, R5, R33, R4 ;  /* 0x0000002105047227 */ /* 0x000fc800078e0004 */
[----:B------:R-:W-:-:S04]  /*0d40*/  IMAD.MOV.U32 R5, RZ, RZ, R32 ;  /* 0x000000ffff057224 */ /* 0x000fc800078e0020 */
[----:B------:R-:W-:-:S04]  /*0d50*/  IMAD.HI.U32 R4, R4, R5, RZ ;  /* 0x0000000504047227 */ /* 0x000fc800078e00ff */
[----:B------:R-:W-:-:S04]  /*0d60*/  IMAD.MOV R4, RZ, RZ, -R4 ;  /* 0x000000ffff047224 */ /* 0x000fc800078e0a04 */
[----:B------:R-:W-:-:S05]  /*0d70*/  IMAD R4, R7, R4, R5 ;  /* 0x0000000407047224 */ /* 0x000fca00078e0205 */
[----:B------:R-:W-:-:S13]  /*0d80*/  ISETP.GT.U32.AND P0, PT, R7, R4, PT ;  /* 0x000000040700720c */ /* 0x000fda0003f04070 */
[----:B------:R-:W-:-:S04]  /*0d90*/  @!P0 IADD3 R4, PT, PT, R4, -R7, RZ ;  /* 0x8000000704048210 */ /* 0x000fc80007ffe0ff */
[----:B------:R-:W-:-:S13]  /*0da0*/  ISETP.GT.U32.AND P0, PT, R7, R4, PT ;  /* 0x000000040700720c */ /* 0x000fda0003f04070 */
[----:B------:R-:W-:-:S05]  /*0db0*/  @!P0 IMAD.IADD R4, R4, 0x1, -R7 ;  /* 0x0000000104048824 */ /* 0x000fca00078e0a07 */
[----:B------:R-:W-:Y:S02]  /*0dc0*/  @!P2 IADD3 R4, PT, PT, -R4, RZ, RZ ;  /* 0x000000ff0404a210 */ /* 0x000fe40007ffe1ff */
[----:B------:R-:W-:Y:S02]  /*0dd0*/  @!P3 LOP3.LUT R4, RZ, R29, RZ, 0x33, !PT ;  /* 0x0000001dff04b212 */ /* 0x000fe400078e33ff */
[----:B------:R-:W-:-:S03]  /*0de0*/  ISETP.NE.AND P2, PT, R8, 0x2, PT ;  /* 0x000000020800780c */ /* 0x000fc60003f45270 */
[----:B-----5:R-:W-:-:S10]  /*0df0*/  IMAD R29, R0, R29, R4 ;  /* 0x0000001d001d7224 */ /* 0x020fd400078e0204 */
.L_x_99:
[----:B------:R-:W0:Y:S01]  /*0e00*/  LDC R6, c[0x0][0x3b4] ;  /* 0x0000ed00ff067b82 */ /* 0x000e220000000800 */
[----:B------:R-:W-:-:S05]  /*0e10*/  IMAD.IADD R7, R18, 0x1, R31 ;  /* 0x0000000112077824 */ /* 0x000fca00078e021f */
[----:B------:R-:W-:Y:S02]  /*0e20*/  IABS R30, R7 ;  /* 0x00000007001e7213 */ /* 0x000fe40000000000 */
[----:B------:R-:W-:Y:S02]  /*0e30*/  ISETP.GE.AND P3, PT, R7, RZ, PT ;  /* 0x000000ff0700720c */ /* 0x000fe40003f66270 */
[----:B0-----:R-:W-:Y:S02]  /*0e40*/  IABS R33, R6 ;  /* 0x0000000600217213 */ /* 0x001fe40000000000 */
[----:B------:R-:W-:Y:S02]  /*0e50*/  ISETP.NE.AND P4, PT, R6, RZ, PT ;  /* 0x000000ff0600720c */ /* 0x000fe40003f85270 */
[----:B------:R-:W0:Y:S08]  /*0e60*/  I2F.RP R32, R33 ;  /* 0x0000002100207306 */ /* 0x000e300000209400 */
[----:B0-----:R-:W0:Y:S02]  /*0e70*/  MUFU.RCP R32, R32 ;  /* 0x0000002000207308 */ /* 0x001e240000001000 */
[----:B0-----:R-:W-:-:S06]  /*0e80*/  VIADD R34, R32, 0xffffffe ;  /* 0x0ffffffe20227836 */ /* 0x001fcc0000000000 */
[----:B------:R-:W0:Y:S02]  /*0e90*/  F2I.FTZ.U32.TRUNC.NTZ R5, R34 ;  /* 0x0000002200057305 */ /* 0x000e24000021f000 */
[----:B0-----:R-:W-:-:S05]  /*0ea0*/  IADD3 R4, PT, PT, RZ, -R5, RZ ;  /* 0x80000005ff047210 */ /* 0x001fca0007ffe0ff */
[----:B------:R-:W-:Y:S02]  /*0eb0*/  IMAD R35, R4, R33, RZ ;  /* 0x0000002104237224 */ /* 0x000fe400078e02ff */
[----:B------:R-:W-:-:S04]  /*0ec0*/  IMAD.MOV.U32 R4, RZ, RZ, RZ ;  /* 0x000000ffff047224 */ /* 0x000fc800078e00ff */
[----:B------:R-:W-:-:S06]  /*0ed0*/  IMAD.HI.U32 R35, R5, R35, R4 ;  /* 0x0000002305237227 */ /* 0x000fcc00078e0004 */
[----:B------:R-:W-:-:S05]  /*0ee0*/  IMAD.HI.U32 R4, R35, R30, RZ ;  /* 0x0000001e23047227 */ /* 0x000fca00078e00ff */
[----:B------:R-:W-:-:S05]  /*0ef0*/  IADD3 R5, PT, PT, -R4, RZ, RZ ;  /* 0x000000ff04057210 */ /* 0x000fca0007ffe1ff */
[C---:B------:R-:W-:Y:S02]  /*0f00*/  IMAD R30, R33.reuse, R5, R30 ;  /* 0x00000005211e7224 */ /* 0x040fe400078e021e */
[----:B------:R-:W0:Y:S03]  /*0f10*/  LDC.64 R4, c[0x0][0x388] ;  /* 0x0000e200ff047b82 */ /* 0x000e260000000a00 */
[----:B------:R-:W-:-:S13]  /*0f20*/  ISETP.GT.U32.AND P0, PT, R33, R30, PT ;  /* 0x0000001e2100720c */ /* 0x000fda0003f04070 */
[----:B------:R-:W-:-:S05]  /*0f30*/  @!P0 IMAD.IADD R30, R30, 0x1, -R33 ;  /* 0x000000011e1e8824 */ /* 0x000fca00078e0a21 */
[----:B------:R-:W-:-:S13]  /*0f40*/  ISETP.GT.U32.AND P0, PT, R33, R30, PT ;  /* 0x0000001e2100720c */ /* 0x000fda0003f04070 */
[----:B------:R-:W-:-:S05]  /*0f50*/  @!P0 IMAD.IADD R30, R30, 0x1, -R33 ;  /* 0x000000011e1e8824 */ /* 0x000fca00078e0a21 */
[----:B------:R-:W-:Y:S02]  /*0f60*/  @!P3 IADD3 R30, PT, PT, -R30, RZ, RZ ;  /* 0x000000ff1e1eb210 */ /* 0x000fe40007ffe1ff */
[----:B------:R-:W-:-:S05]  /*0f70*/  @!P4 LOP3.LUT R30, RZ, R6, RZ, 0x33, !PT ;  /* 0x00000006ff1ec212 */ /* 0x000fca00078e33ff */
[----:B------:R-:W-:-:S04]  /*0f80*/  IMAD R33, R29, R6, R30 ;  /* 0x000000061d217224 */ /* 0x000fc800078e021e */
[----:B0-----:R-:W-:-:S05]  /*0f90*/  IMAD.WIDE R4, R33, 0x4, R4 ;  /* 0x0000000421047825 */ /* 0x001fca00078e0204 */
[----:B------:R-:W2:Y:S01]  /*0fa0*/  LDG.E R6, desc[UR20][R4.64] ;  /* 0x0000001404067981 */ /* 0x000ea2000c1e1900 */
[----:B------:R-:W-:-:S05]  /*0fb0*/  VIADD R31, R31, 0x1 ;  /* 0x000000011f1f7836 */ /* 0x000fca0000000000 */
[----:B------:R-:W-:Y:S02]  /*0fc0*/  ISETP.NE.AND P3, PT, R31, 0x2, PT ;  /* 0x000000021f00780c */ /* 0x000fe40003f65270 */
[----:B--2---:R-:W-:-:S13]  /*0fd0*/  ISETP.GE.AND P0, PT, R6, 0x1, PT ;  /* 0x000000010600780c */ /* 0x004fda0003f06270 */
[----:B-----5:R-:W-:Y:S05]  /*0fe0*/  @!P0 BRA `(.L_x_71) ;  /* 0x0000001000a48947 */ /* 0x020fea0003800000 */
[----:B------:R-:W-:-:S07]  /*0ff0*/  IMAD.MOV.U32 R30, RZ, RZ, RZ ;  /* 0x000000ffff1e7224 */ /* 0x000fce00078e00ff */
.L_x_98:
[----:B------:R-:W0:Y:S01]  /*1000*/  LDC.64 R6, c[0x0][0x380] ;  /* 0x0000e000ff067b82 */ /* 0x000e220000000a00 */
[----:B------:R-:W1:Y:S07]  /*1010*/  LDCU UR4, c[0x0][0x3b8] ;  /* 0x00007700ff0477ac */ /* 0x000e6e0008000800 */
[----:B------:R-:W2:Y:S01]  /*1020*/  LDC R36, c[0x0][0x3a0] ;  /* 0x0000e800ff247b82 */ /* 0x000ea20000000800 */
[----:B-1----:R-:W-:-:S04]  /*1030*/  IMAD R35, R33, UR4, R30 ;  /* 0x0000000421237c24 */ /* 0x002fc8000f8e021e */
[----:B0-----:R-:W-:-:S05]  /*1040*/  IMAD.WIDE R6, R35, 0x10, R6 ;  /* 0x0000001023067825 */ /* 0x001fca00078e0206 */
[----:B------:R-:W3:Y:S04]  /*1050*/  LDG.E R32, desc[UR20][R6.64+0x4] ;  /* 0x0000041406207981 */ /* 0x000ee8000c1e1900 */
[----:B------:R-:W4:Y:S04]  /*1060*/  LDG.E R39, desc[UR20][R6.64+0x8] ;  /* 0x0000081406277981 */ /* 0x000f28000c1e1900 */
[----:B------:R-:W2:Y:S04]  /*1070*/  LDG.E R34, desc[UR20][R6.64+0xc] ;  /* 0x00000c1406227981 */ /* 0x000ea8000c1e1900 */
[----:B-----5:R0:W5:Y:S01]  /*1080*/  LDG.E R35, desc[UR20][R6.64] ;  /* 0x0000001406237981 */ /* 0x020162000c1e1900 */
[----:B------:R-:W-:Y:S01]  /*1090*/  BSSY.RECONVERGENT B1, `(.L_x_72) ;  /* 0x000004e000017945 */ /* 0x000fe20003800200 */
[----:B------:R-:W-:Y:S01]  /*10a0*/  MOV R38, RZ ;  /* 0x000000ff00267202 */ /* 0x000fe20000000f00 */
[----:B---3--:R-:W-:Y:S01]  /*10b0*/  FADD R37, R13, -R32 ;  /* 0x800000200d257221 */ /* 0x008fe20000000000 */
[----:B----4-:R-:W-:-:S04]  /*10c0*/  FADD R32, R12, -R39 ;  /* 0x800000270c207221 */ /* 0x010fc80000000000 */
[C---:B--2---:R-:W-:Y:S01]  /*10d0*/  FSETP.GEU.AND P0, PT, |R37|.reuse, |R36|, PT ;  /* 0x400000242500720b */ /* 0x044fe20003f0e200 */
[----:B------:R-:W-:Y:S01]  /*10e0*/  FADD R39, |R37|, -RZ ;  /* 0x800000ff25277221 */ /* 0x000fe20000000200 */
[----:B------:R-:W-:-:S11]  /*10f0*/  FADD R34, R11, -R34 ;  /* 0x800000220b227221 */ /* 0x000fd60000000000 */
[----:B0-----:R-:W-:Y:S05]  /*1100*/  @!P0 BRA `(.L_x_73) ;  /* 0x0000000400188947 */ /* 0x001fea0003800000 */
[----:B------:R-:W-:-:S13]  /*1110*/  FSETP.GTU.AND P0, PT, R39, UR13, PT ;  /* 0x0000000d27007c0b */ /* 0x000fda000bf0c000 */
[----:B------:R-:W-:Y:S05]  /*1120*/  @P0 BRA `(.L_x_74) ;  /* 0x0000000000740947 */ /* 0x000fea0003800000 */
[C---:B------:R-:W-:Y:S01]  /*1130*/  FMUL R7, |R36|.reuse, 16777216 ;  /* 0x4b80000024077820 */ /* 0x040fe20000400200 */
[----:B------:R-:W-:Y:S01]  /*1140*/  FSETP.GEU.AND P0, PT, |R36|, 1.175494350822287508e-38, PT ;  /* 0x008000002400780b */ /* 0x000fe20003f0e200 */
[----:B------:R-:W-:Y:S01]  /*1150*/  FMUL R6, R39, 16777216 ;  /* 0x4b80000027067820 */ /* 0x000fe20000400000 */
[----:B------:R-:W-:Y:S02]  /*1160*/  BSSY.RECONVERGENT B2, `(.L_x_75) ;  /* 0x0000016000027945 */ /* 0x000fe40003800200 */
[----:B------:R-:W-:Y:S02]  /*1170*/  FSEL R7, R7, |R36|, !P0 ;  /* 0x4000002407077208 */ /* 0x000fe40004000000 */
[----:B------:R-:W-:-:S04]  /*1180*/  FSEL R6, R6, R39, !P0 ;  /* 0x0000002706067208 */ /* 0x000fc80004000000 */
[----:B------:R-:W0:Y:S02]  /*1190*/  MUFU.RCP R7, R7 ;  /* 0x0000000700077308 */ /* 0x000e240000001000 */
[----:B0-----:R-:W-:-:S06]  /*11a0*/  FMUL R6, R7, R6 ;  /* 0x0000000607067220 */ /* 0x001fcc0000400000 */
[----:B------:R-:W0:Y:S02]  /*11b0*/  FRND.TRUNC R6, R6 ;  /* 0x0000000600067307 */ /* 0x000e24000020d000 */
[----:B0-----:R-:W-:-:S05]  /*11c0*/  FFMA R41, R6, -|R36|, R39 ;  /* 0xc000002406297223 */ /* 0x001fca0000000027 */
[----:B------:R-:W-:-:S13]  /*11d0*/  ISETP.GE.U32.AND P0, PT, R41, R24, PT ;  /* 0x000000182900720c */ /* 0x000fda0003f06070 */
[----:B------:R-:W-:Y:S05]  /*11e0*/  @!P0 BRA `(.L_x_76) ;  /* 0x0000000000348947 */ /* 0x000fea0003800000 */
[----:B------:R-:W-:-:S04]  /*11f0*/  ISETP.GE.U32.AND P0, PT, R41, -0x7fffffff, PT ;  /* 0x800000012900780c */ /* 0x000fc80003f06070 */
[----:B------:R-:W-:-:S09]  /*1200*/  FSETP.GEU.OR P4, PT, R41, -|R36|, !P0 ;  /* 0xc00000242900720b */ /* 0x000fd2000478e400 */
[----:B------:R-:W-:-:S04]  /*1210*/  @P0 FADD R7, R6, -1 ;  /* 0xbf80000006070421 */ /* 0x000fc80000000000 */
[----:B------:R-:W-:-:S04]  /*1220*/  @!P4 FADD R7, R7, -1 ;  /* 0xbf8000000707c421 */ /* 0x000fc80000000000 */
[----:B------:R-:W-:Y:S01]  /*1230*/  @P0 IMAD.MOV.U32 R6, RZ, RZ, R7 ;  /* 0x000000ffff060224 */ /* 0x000fe200078e0007 */
[----:B------:R-:W-:Y:S06]  /*1240*/  @P0 BRA `(.L_x_76) ;  /* 0x00000000001c0947 */ /* 0x000fec0003800000 */
[----:B------:R-:W-:Y:S01]  /*1250*/  FSETP.GE.AND P0, PT, R41, R25, PT ;  /* 0x000000192900720b */ /* 0x000fe20003f06000 */
[----:B------:R-:W-:-:S12]  /*1260*/  FADD R6, R6, 1 ;  /* 0x3f80000006067421 */ /* 0x000fd80000000000 */
[----:B------:R-:W-:-:S05]  /*1270*/  @P0 FFMA R7, |R36|, -3, R41 ;  /* 0xc040000024070823 */ /* 0x000fca0000000229 */
[----:B------:R-:W-:Y:S01]  /*1280*/  FSETP.GE.AND P4, PT, R7, RZ, P0 ;  /* 0x000000ff0700720b */ /* 0x000fe20000786000 */
[----:B------:R-:W-:-:S12]  /*1290*/  @P0 FADD R7, R6, 1 ;  /* 0x3f80000006070421 */ /* 0x000fd80000000000 */
[----:B------:R-:W-:-:S04]  /*12a0*/  @P4 FADD R7, R7, 1 ;  /* 0x3f80000007074421 */ /* 0x000fc80000000000 */
[----:B------:R-:W-:-:S07]  /*12b0*/  @P0 IMAD.MOV.U32 R6, RZ, RZ, R7 ;  /* 0x000000ffff060224 */ /* 0x000fce00078e0007 */
.L_x_76:
[----:B------:R-:W-:Y:S05]  /*12c0*/  BSYNC.RECONVERGENT B2 ;  /* 0x0000000000027941 */ /* 0x000fea0003800200 */
.L_x_75:
[----:B------:R0:W1:Y:S01]  /*12d0*/  F2I.U32.TRUNC.NTZ R38, R6 ;  /* 0x0000000600267305 */ /* 0x000062000020f000 */
[----:B------:R-:W-:Y:S01]  /*12e0*/  FFMA R39, R6, -|R36|, R39 ;  /* 0xc000002406277223 */ /* 0x000fe20000000027 */
[----:B------:R-:W-:Y:S06]  /*12f0*/  BRA `(.L_x_73) ;  /* 0x00000000009c7947 */ /* 0x000fec0003800000 */
.L_x_74:
[----:B------:R-:W-:Y:S01]  /*1300*/  IADD3 R6, PT, PT, R39, -UR14, RZ ;  /* 0x8000000e27067c10 */ /* 0x000fe2000fffe0ff */
[----:B------:R-:W-:Y:S03]  /*1310*/  BSSY.RECONVERGENT B2, `(.L_x_77) ;  /* 0x000001b000027945 */ /* 0x000fe60003800200 */
[----:B------:R-:W-:-:S05]  /*1320*/  LOP3.LUT R6, R6, 0xff800000, RZ, 0xc0, !PT ;  /* 0xff80000006067812 */ /* 0x000fca00078ec0ff */
[----:B------:R-:W-:Y:S01]  /*1330*/  VIADD R40, R6, 0xb800000 ;  /* 0x0b80000006287836 */ /* 0x000fe20000000000 */
[----:B------:R-:W-:-:S04]  /*1340*/  LOP3.LUT R6, R39, 0x7fffff, RZ, 0xc0, !PT ;  /* 0x007fffff27067812 */ /* 0x000fc800078ec0ff */
[----:B------:R-:W-:Y:S02]  /*1350*/  ISETP.NE.AND P0, PT, R40, RZ, PT ;  /* 0x000000ff2800720c */ /* 0x000fe40003f05270 */
[----:B------:R-:W-:Y:S02]  /*1360*/  LOP3.LUT R38, R6, 0x3f800000, RZ, 0xfc, !PT ;  /* 0x3f80000006267812 */ /* 0x000fe400078efcff */
[----:B------:R-:W-:-:S09]  /*1370*/  CS2R R6, SRZ ;  /* 0x0000000000067805 */ /* 0x000fd2000001ff00 */
[----:B------:R-:W-:Y:S05]  /*1380*/  @!P0 BRA `(.L_x_78) ;  /* 0x00000000004c8947 */ /* 0x000fea0003800000 */
[----:B------:R-:W-:Y:S02]  /*1390*/  HFMA2 R7, -RZ, RZ, 0, 0 ;  /* 0x00000000ff077431 */ /* 0x000fe400000001ff */
[----:B------:R-:W-:-:S07]  /*13a0*/  IMAD.MOV.U32 R6, RZ, RZ, R40 ;  /* 0x000000ffff067224 */ /* 0x000fce00078e0028 */
.L_x_79:
[----:B------:R-:W-:-:S04]  /*13b0*/  VIMNMX.U32 R41, PT, PT, R6, 0xb800000, PT ;  /* 0x0b80000006297848 */ /* 0x000fc80003fe0000 */
[--C-:B------:R-:W-:Y:S01]  /*13c0*/  SHF.R.U32.HI R40, RZ, 0x17, R41.reuse ;  /* 0x00000017ff287819 */ /* 0x100fe20000011629 */
[----:B------:R-:W-:Y:S02]  /*13d0*/  IMAD.IADD R43, R41, 0x1, R38 ;  /* 0x00000001292b7824 */ /* 0x000fe400078e0226 */
[----:B------:R-:W-:Y:S01]  /*13e0*/  IMAD.IADD R6, R6, 0x1, -R41 ;  /* 0x0000000106067824 */ /* 0x000fe200078e0a29 */
[----:B------:R-:W-:Y:S01]  /*13f0*/  SHF.L.U32 R7, R7, R40, RZ ;  /* 0x0000002807077219 */ /* 0x000fe200000006ff */
[----:B------:R-:W-:-:S03]  /*1400*/  FMUL R38, R28, R43 ;  /* 0x0000002b1c267220 */ /* 0x000fc60000400000 */
[----:B------:R-:W-:Y:S01]  /*1410*/  ISETP.NE.AND P4, PT, R6, RZ, PT ;  /* 0x000000ff0600720c */ /* 0x000fe20003f85270 */
[----:B------:R-:W-:-:S04]  /*1420*/  FFMA R45, R38, -UR7, R43 ;  /* 0x80000007262d7c23 */ /* 0x000fc8000800002b */
[----:B------:R-:W-:-:S04]  /*1430*/  FFMA R38, R28, R45, R38 ;  /* 0x0000002d1c267223 */ /* 0x000fc80000000026 */
[----:B------:R-:W-:-:S04]  /*1440*/  FFMA R45, R38, -UR7, R43 ;  /* 0x80000007262d7c23 */ /* 0x000fc8000800002b */
[----:B------:R-:W-:-:S04]  /*1450*/  FFMA.RZ R45, R28, R45, R38 ;  /* 0x0000002d1c2d7223 */ /* 0x000fc8000000c026 */
[----:B------:R-:W0:Y:S08]  /*1460*/  FRND.TRUNC R38, R45 ;  /* 0x0000002d00267307 */ /* 0x000e30000020d000 */
[----:B------:R-:W1:Y:S01]  /*1470*/  F2I.U32.TRUNC.NTZ R42, R45 ;  /* 0x0000002d002a7305 */ /* 0x000e62000020f000 */
[----:B0-----:R-:W-:-:S05]  /*1480*/  FFMA R38, R38, -UR7, R43 ;  /* 0x8000000726267c23 */ /* 0x001fca000800002b */
[----:B------:R-:W-:Y:S02]  /*1490*/  ISETP.NE.AND P0, PT, R38, RZ, PT ;  /* 0x000000ff2600720c */ /* 0x000fe40003f05270 */
[----:B-1----:R-:W-:-:S11]  /*14a0*/  IADD3 R7, PT, PT, R7, R42, RZ ;  /* 0x0000002a07077210 */ /* 0x002fd60007ffe0ff */
[----:B------:R-:W-:Y:S05]  /*14b0*/  @P0 BRA P4, `(.L_x_79) ;  /* 0xfffffffc00bc0947 */ /* 0x000fea000203ffff */
.L_x_78:
[----:B------:R-:W-:Y:S05]  /*14c0*/  BSYNC.RECONVERGENT B2 ;  /* 0x0000000000027941 */ /* 0x000fea0003800200 */
.L_x_77:
[----:B------:R-:W-:Y:S01]  /*14d0*/  ISETP.GT.U32.AND P0, PT, R39, 0x7f7fffff, PT ;  /* 0x7f7fffff2700780c */ /* 0x000fe20003f04070 */
[----:B------:R-:W-:Y:S01]  /*14e0*/  IMAD.U32 R39, RZ, RZ, UR14 ;  /* 0x0000000eff277e24 */ /* 0x000fe2000f8e00ff */
[----:B------:R-:W-:Y:S01]  /*14f0*/  FSETP.GT.AND P4, PT, |R36|, RZ, PT ;  /* 0x000000ff2400720b */ /* 0x000fe20003f84200 */
[----:B------:R-:W-:Y:S01]  /*1500*/  FMUL R38, R38, 1.1920928955078125e-07 ;  /* 0x3400000026267820 */ /* 0x000fe20000400000 */
[----:B------:R-:W-:Y:S02]  /*1510*/  VIMNMX.U32 R6, PT, PT, R6, 0x1ffffff, PT ;  /* 0x01ffffff06067848 */ /* 0x000fe40003fe0000 */
[----:B------:R-:W-:Y:S02]  /*1520*/  FSEL R39, R39, +QNAN , !P0 ;  /* 0x7fffffff27277808 */ /* 0x000fe40004000000 */
[----:B------:R-:W-:Y:S02]  /*1530*/  SHF.R.U32.HI R6, RZ, 0x17, R6 ;  /* 0x00000017ff067819 */ /* 0x000fe40000011606 */
[----:B------:R-:W-:-:S05]  /*1540*/  FSEL R39, R39, +QNAN , P4 ;  /* 0x7fffffff27277808 */ /* 0x000fca0002000000 */
[----:B------:R-:W-:Y:S01]  /*1550*/  FMUL R39, R39, R38 ;  /* 0x0000002627277220 */ /* 0x000fe20000400000 */
[----:B------:R-:W-:-:S07]  /*1560*/  SHF.L.U32 R38, R7, R6, RZ ;  /* 0x0000000607267219 */ /* 0x000fce00000006ff */
.L_x_73:
[----:B------:R-:W-:Y:S05]  /*1570*/  BSYNC.RECONVERGENT B1 ;  /* 0x0000000000017941 */ /* 0x000fea0003800200 */
.L_x_72:
[----:B------:R-:W2:Y:S01]  /*1580*/  LDC R7, c[0x0][0x3a4] ;  /* 0x0000e900ff077b82 */ /* 0x000ea20000000800 */
[----:B-1----:R-:W-:Y:S01]  /*1590*/  LOP3.LUT R38, R38, 0x1, RZ, 0xc0, !PT ;  /* 0x0000000126267812 */ /* 0x002fe200078ec0ff */
[----:B------:R-:W-:Y:S01]  /*15a0*/  FADD R41, R39, R39 ;  /* 0x0000002727297221 */ /* 0x000fe20000000000 */
[----:B------:R-:W-:Y:S01]  /*15b0*/  ISETP.GE.AND P4, PT, R37, RZ, PT ;  /* 0x000000ff2500720c */ /* 0x000fe20003f86270 */
[----:B------:R-:W-:Y:S01]  /*15c0*/  BSSY.RECONVERGENT B1, `(.L_x_80) ;  /* 0x0000053000017945 */ /* 0x000fe20003800200 */
[----:B------:R-:W-:Y:S02]  /*15d0*/  ISETP.NE.U32.AND P0, PT, R38, 0x1, PT ;  /* 0x000000012600780c */ /* 0x000fe40003f05070 */
[----:B------:R-:W-:Y:S02]  /*15e0*/  MOV R38, RZ ;  /* 0x000000ff00267202 */ /* 0x000fe40000000f00 */
[----:B------:R-:W-:-:S04]  /*15f0*/  FSETP.NEU.OR P0, PT, R41, |R36|, P0 ;  /* 0x400000242900720b */ /* 0x000fc8000070d400 */
[----:B------:R-:W-:Y:S02]  /*1600*/  FSETP.LEU.AND P0, PT, R41, |R36|, P0 ;  /* 0x400000242900720b */ /* 0x000fe4000070b000 */
[----:B--2---:R-:W-:-:S11]  /*1610*/  FSETP.GEU.AND P5, PT, |R32|, |R7|, PT ;  /* 0x400000072000720b */ /* 0x004fd60003fae200 */
[----:B------:R-:W-:Y:S01]  /*1620*/  @!P0 FADD R39, R39, -|R36| ;  /* 0xc000002427278221 */ /* 0x000fe20000000000 */
[----:B------:R-:W-:-:S03]  /*1630*/  FADD R36, |R32|, -RZ ;  /* 0x800000ff20247221 */ /* 0x000fc60000000200 */
[----:B0-----:R-:W-:-:S05]  /*1640*/  IMAD.MOV.U32 R6, RZ, RZ, R39 ;  /* 0x000000ffff067224 */ /* 0x001fca00078e0027 */
[----:B------:R-:W-:-:S04]  /*1650*/  FSETP.NAN.AND P0, PT, |R6|, |R6|, PT ;  /* 0x400000060600720b */ /* 0x000fc80003f08200 */
[----:B------:R-:W-:Y:S01]  /*1660*/  @!P4 FSEL R6, -R6, R6, !P0 ;  /* 0x000000060606c208 */ /* 0x000fe20004000100 */
[----:B------:R-:W-:Y:S08]  /*1670*/  @!P5 BRA `(.L_x_81) ;  /* 0x00000004001cd947 */ /* 0x000ff00003800000 */
        /* <DEDUP_REMOVED lines=27> */
.L_x_84:
[----:B------:R-:W-:Y:S05]  /*1830*/  BSYNC.RECONVERGENT B2 ;  /* 0x0000000000027941 */ /* 0x000fea0003800200 */
.L_x_83:
[----:B------:R0:W1:Y:S01]  /*1840*/  F2I.U32.TRUNC.NTZ R38, R37 ;  /* 0x0000002500267305 */ /* 0x000062000020f000 */
[----:B------:R-:W-:Y:S01]  /*1850*/  FFMA R36, R37, -|R7|, R36 ;  /* 0xc000000725247223 */ /* 0x000fe20000000024 */
[----:B------:R-:W-:Y:S06]  /*1860*/  BRA `(.L_x_81) ;  /* 0x0000000000a07947 */ /* 0x000fec0003800000 */
.L_x_82:
[----:B------:R-:W-:Y:S01]  /*1870*/  IADD3 R37, PT, PT, R36, -UR16, RZ ;  /* 0x8000001024257c10 */ /* 0x000fe2000fffe0ff */
[----:B------:R-:W-:Y:S01]  /*1880*/  BSSY.RECONVERGENT B2, `(.L_x_85) ;  /* 0x000001c000027945 */ /* 0x000fe20003800200 */
[----:B------:R-:W-:Y:S02]  /*1890*/  IMAD.MOV.U32 R38, RZ, RZ, RZ ;  /* 0x000000ffff267224 */ /* 0x000fe400078e00ff */
[----:B------:R-:W-:-:S05]  /*18a0*/  LOP3.LUT R37, R37, 0xff800000, RZ, 0xc0, !PT ;  /* 0xff80000025257812 */ /* 0x000fca00078ec0ff */
[----:B------:R-:W-:Y:S01]  /*18b0*/  VIADD R40, R37, 0xb800000 ;  /* 0x0b80000025287836 */ /* 0x000fe20000000000 */
[----:B------:R-:W-:-:S04]  /*18c0*/  LOP3.LUT R37, R36, 0x7fffff, RZ, 0xc0, !PT ;  /* 0x007fffff24257812 */ /* 0x000fc800078ec0ff */
[----:B------:R-:W-:Y:S02]  /*18d0*/  ISETP.NE.AND P0, PT, R40, RZ, PT ;  /* 0x000000ff2800720c */ /* 0x000fe40003f05270 */
[----:B------:R-:W-:Y:S01]  /*18e0*/  LOP3.LUT R39, R37, 0x3f800000, RZ, 0xfc, !PT ;  /* 0x3f80000025277812 */ /* 0x000fe200078efcff */
[----:B------:R-:W-:-:S10]  /*18f0*/  HFMA2 R37, -RZ, RZ, 0, 0 ;  /* 0x00000000ff257431 */ /* 0x000fd400000001ff */
[----:B------:R-:W-:Y:S05]  /*1900*/  @!P0 BRA `(.L_x_86) ;  /* 0x00000000004c8947 */ /* 0x000fea0003800000 */
[----:B------:R-:W-:Y:S02]  /*1910*/  IMAD.MOV.U32 R37, RZ, RZ, R40 ;  /* 0x000000ffff257224 */ /* 0x000fe400078e0028 */
[----:B------:R-:W-:-:S07]  /*1920*/  IMAD.MOV.U32 R38, RZ, RZ, RZ ;  /* 0x000000ffff267224 */ /* 0x000fce00078e00ff */
.L_x_87:
[----:B------:R-:W-:-:S04]  /*1930*/  VIMNMX.U32 R40, PT, PT, R37, 0xb800000, PT ;  /* 0x0b80000025287848 */ /* 0x000fc80003fe0000 */
[----:B------:R-:W-:Y:S01]  /*1940*/  IADD3 R42, PT, PT, R40, R39, RZ ;  /* 0x00000027282a7210 */ /* 0x000fe20007ffe0ff */
[--C-:B------:R-:W-:Y:S01]  /*1950*/  IMAD.IADD R37, R37, 0x1, -R40.reuse ;  /* 0x0000000125257824 */ /* 0x100fe200078e0a28 */
[----:B------:R-:W-:-:S03]  /*1960*/  SHF.R.U32.HI R41, RZ, 0x17, R40 ;  /* 0x00000017ff297819 */ /* 0x000fc60000011628 */
[----:B------:R-:W-:Y:S01]  /*1970*/  FMUL R39, R27, R42 ;  /* 0x0000002a1b277220 */ /* 0x000fe20000400000 */
[----:B------:R-:W-:Y:S02]  /*1980*/  ISETP.NE.AND P4, PT, R37, RZ, PT ;  /* 0x000000ff2500720c */ /* 0x000fe40003f85270 */
[----:B------:R-:W-:Y:S01]  /*1990*/  SHF.L.U32 R38, R38, R41, RZ ;  /* 0x0000002926267219 */ /* 0x000fe200000006ff */
[----:B------:R-:W-:-:S04]  /*19a0*/  FFMA R44, R39, -UR8, R42 ;  /* 0x80000008272c7c23 */ /* 0x000fc8000800002a */
[----:B------:R-:W-:-:S04]  /*19b0*/  FFMA R39, R27, R44, R39 ;  /* 0x0000002c1b277223 */ /* 0x000fc80000000027 */
[----:B------:R-:W-:-:S04]  /*19c0*/  FFMA R44, R39, -UR8, R42 ;  /* 0x80000008272c7c23 */ /* 0x000fc8000800002a */
[----:B------:R-:W-:-:S04]  /*19d0*/  FFMA.RZ R44, R27, R44, R39 ;  /* 0x0000002c1b2c7223 */ /* 0x000fc8000000c027 */
[----:B------:R-:W0:Y:S08]  /*19e0*/  FRND.TRUNC R39, R44 ;  /* 0x0000002c00277307 */ /* 0x000e30000020d000 */
[----:B------:R-:W1:Y:S01]  /*19f0*/  F2I.U32.TRUNC.NTZ R43, R44 ;  /* 0x0000002c002b7305 */ /* 0x000e62000020f000 */
[----:B0-----:R-:W-:-:S05]  /*1a00*/  FFMA R39, R39, -UR8, R42 ;  /* 0x8000000827277c23 */ /* 0x001fca000800002a */
[----:B------:R-:W-:Y:S01]  /*1a10*/  ISETP.NE.AND P0, PT, R39, RZ, PT ;  /* 0x000000ff2700720c */ /* 0x000fe20003f05270 */
[----:B-1----:R-:W-:-:S12]  /*1a20*/  IMAD.IADD R38, R38, 0x1, R43 ;  /* 0x0000000126267824 */ /* 0x002fd800078e022b */
[----:B------:R-:W-:Y:S05]  /*1a30*/  @P0 BRA P4, `(.L_x_87) ;  /* 0xfffffffc00bc0947 */ /* 0x000fea000203ffff */
.L_x_86:
[----:B------:R-:W-:Y:S05]  /*1a40*/  BSYNC.RECONVERGENT B2 ;  /* 0x0000000000027941 */ /* 0x000fea0003800200 */
.L_x_85:
[----:B------:R-:W-:Y:S01]  /*1a50*/  ISETP.GT.U32.AND P0, PT, R36, 0x7f7fffff, PT ;  /* 0x7f7fffff2400780c */ /* 0x000fe20003f04070 */
[----:B------:R-:W-:Y:S01]  /*1a60*/  FMUL R39, R39, 1.1920928955078125e-07 ;  /* 0x3400000027277820 */ /* 0x000fe20000400000 */
[----:B------:R-:W-:Y:S02]  /*1a70*/  MOV R36, UR16 ;  /* 0x0000001000247c02 */ /* 0x000fe40008000f00 */
[----:B------:R-:W-:Y:S02]  /*1a80*/  FSETP.GT.AND P4, PT, |R7|, RZ, PT ;  /* 0x000000ff0700720b */ /* 0x000fe40003f84200 */
[----:B------:R-:W-:Y:S02]  /*1a90*/  FSEL R36, R36, +QNAN , !P0 ;  /* 0x7fffffff24247808 */ /* 0x000fe40004000000 */
[----:B------:R-:W-:Y:S02]  /*1aa0*/  VIMNMX.U32 R37, PT, PT, R37, 0x1ffffff, PT ;  /* 0x01ffffff25257848 */ /* 0x000fe40003fe0000 */
[----:B------:R-:W-:-:S02]  /*1ab0*/  FSEL R36, R36, +QNAN , P4 ;  /* 0x7fffffff24247808 */ /* 0x000fc40002000000 */
[----:B------:R-:W-:-:S03]  /*1ac0*/  SHF.R.U32.HI R37, RZ, 0x17, R37 ;  /* 0x00000017ff257819 */ /* 0x000fc60000011625 */
[----:B------:R-:W-:Y:S01]  /*1ad0*/  FMUL R36, R36, R39 ;  /* 0x0000002724247220 */ /* 0x000fe20000400000 */
[----:B------:R-:W-:-:S07]  /*1ae0*/  SHF.L.U32 R38, R38, R37, RZ ;  /* 0x0000002526267219 */ /* 0x000fce00000006ff */
.L_x_81:
[----:B------:R-:W-:Y:S05]  /*1af0*/  BSYNC.RECONVERGENT B1 ;  /* 0x0000000000017941 */ /* 0x000fea0003800200 */
.L_x_80:
[----:B01----:R-:W-:Y:S01]  /*1b00*/  LOP3.LUT R37, R38, 0x1, RZ, 0xc0, !PT ;  /* 0x0000000126257812 */ /* 0x003fe200078ec0ff */
[----:B------:R-:W-:Y:S01]  /*1b10*/  FADD R38, R36, R36 ;  /* 0x0000002424267221 */ /* 0x000fe20000000000 */
[----:B------:R-:W-:Y:S01]  /*1b20*/  ISETP.GE.AND P4, PT, R32, RZ, PT ;  /* 0x000000ff2000720c */ /* 0x000fe20003f86270 */
[----:B------:R-:W-:Y:S01]  /*1b30*/  BSSY.RECONVERGENT B1, `(.L_x_88) ;  /* 0x0000053000017945 */ /* 0x000fe20003800200 */
[----:B------:R-:W-:Y:S01]  /*1b40*/  ISETP.NE.U32.AND P0, PT, R37, 0x1, PT ;  /* 0x000000012500780c */ /* 0x000fe20003f05070 */
[----:B------:R-:W-:Y:S01]  /*1b50*/  FADD R32, |R34|, -RZ ;  /* 0x800000ff22207221 */ /* 0x000fe20000000200 */
[----:B------:R-:W0:Y:S02]  /*1b60*/  LDC R37, c[0x0][0x3a8] ;  /* 0x0000ea00ff257b82 */ /* 0x000e240000000800 */
[----:B------:R-:W-:-:S04]  /*1b70*/  FSETP.NEU.OR P0, PT, R38, |R7|, P0 ;  /* 0x400000072600720b */ /* 0x000fc8000070d400 */
[----:B------:R-:W-:Y:S01]  /*1b80*/  FSETP.LEU.AND P0, PT, R38, |R7|, P0 ;  /* 0x400000072600720b */ /* 0x000fe2000070b000 */
[----:B------:R-:W-:-:S12]  /*1b90*/  IMAD.MOV.U32 R38, RZ, RZ, RZ ;  /* 0x000000ffff267224 */ /* 0x000fd800078e00ff */
[----:B------:R-:W-:Y:S01]  /*1ba0*/  @!P0 FADD R36, R36, -|R7| ;  /* 0xc000000724248221 */ /* 0x000fe20000000000 */
[----:B0-----:R-:W-:-:S04]  /*1bb0*/  FSETP.GEU.AND P5, PT, |R34|, |R37|, PT ;  /* 0x400000252200720b */ /* 0x001fc80003fae200 */
[----:B------:R-:W-:-:S04]  /*1bc0*/  FSETP.NAN.AND P0, PT, |R36|, |R36|, PT ;  /* 0x400000242400720b */ /* 0x000fc80003f08200 */
[----:B------:R-:W-:-:S05]  /*1bd0*/  @!P4 FSEL R36, -R36, R36, !P0 ;  /* 0x000000242424c208 */ /* 0x000fca0004000100 */
[----:B------:R-:W-:Y:S05]  /*1be0*/  @!P5 BRA `(.L_x_89) ;  /* 0x00000004001cd947 */ /* 0x000fea0003800000 */
        /* <DEDUP_REMOVED lines=25> */
[----:B------:R-:W-:-:S05]  /*1d80*/  @P4 FADD R38, R38, 1 ;  /* 0x3f80000026264421 */ /* 0x000fca0000000000 */
[----:B------:R-:W-:-:S07]  /*1d90*/  @P0 MOV R7, R38 ;  /* 0x0000002600070202 */ /* 0x000fce0000000f00 */
.L_x_92:
[----:B------:R-:W-:Y:S05]  /*1da0*/  BSYNC.RECONVERGENT B2 ;  /* 0x0000000000027941 */ /* 0x000fea0003800200 */
.L_x_91:
[----:B------:R0:W1:Y:S01]  /*1db0*/  F2I.U32.TRUNC.NTZ R38, R7 ;  /* 0x0000000700267305 */ /* 0x000062000020f000 */
[----:B------:R-:W-:Y:S01]  /*1dc0*/  FFMA R32, R7, -|R37|, R32 ;  /* 0xc000002507207223 */ /* 0x000fe20000000020 */
[----:B------:R-:W-:Y:S06]  /*1dd0*/  BRA `(.L_x_89) ;  /* 0x0000000000a07947 */ /* 0x000fec0003800000 */
.L_x_90:
[----:B------:R-:W-:Y:S01]  /*1de0*/  VIADD R7, R32, -UR18 ;  /* 0x8000001220077c36 */ /* 0x000fe20008000000 */
[----:B------:R-:W-:Y:S01]  /*1df0*/  BSSY.RECONVERGENT B2, `(.L_x_93) ;  /* 0x000001c000027945 */ /* 0x000fe20003800200 */
[----:B------:R-:W-:-:S03]  /*1e00*/  HFMA2 R38, -RZ, RZ, 0, 0 ;  /* 0x00000000ff267431 */ /* 0x000fc600000001ff */
[----:B------:R-:W-:-:S05]  /*1e10*/  LOP3.LUT R7, R7, 0xff800000, RZ, 0xc0, !PT ;  /* 0xff80000007077812 */ /* 0x000fca00078ec0ff */
[----:B------:R-:W-:Y:S01]  /*1e20*/  VIADD R40, R7, 0xb800000 ;  /* 0x0b80000007287836 */ /* 0x000fe20000000000 */
[----:B------:R-:W-:-:S04]  /*1e30*/  LOP3.LUT R7, R32, 0x7fffff, RZ, 0xc0, !PT ;  /* 0x007fffff20077812 */ /* 0x000fc800078ec0ff */
[----:B------:R-:W-:Y:S02]  /*1e40*/  ISETP.NE.AND P0, PT, R40, RZ, PT ;  /* 0x000000ff2800720c */ /* 0x000fe40003f05270 */
[----:B------:R-:W-:Y:S01]  /*1e50*/  LOP3.LUT R39, R7, 0x3f800000, RZ, 0xfc, !PT ;  /* 0x3f80000007277812 */ /* 0x000fe200078efcff */
[----:B------:R-:W-:-:S10]  /*1e60*/  IMAD.MOV.U32 R7, RZ, RZ, RZ ;  /* 0x000000ffff077224 */ /* 0x000fd400078e00ff */
[----:B------:R-:W-:Y:S05]  /*1e70*/  @!P0 BRA `(.L_x_94) ;  /* 0x00000000004c8947 */ /* 0x000fea0003800000 */
[----:B------:R-:W-:Y:S01]  /*1e80*/  IMAD.MOV.U32 R7, RZ, RZ, R40 ;  /* 0x000000ffff077224 */ /* 0x000fe200078e0028 */
[----:B------:R-:W-:-:S07]  /*1e90*/  MOV R38, RZ ;  /* 0x000000ff00267202 */ /* 0x000fce0000000f00 */
.L_x_95:
        /* <DEDUP_REMOVED lines=17> */
.L_x_94:
[----:B------:R-:W-:Y:S05]  /*1fb0*/  BSYNC.RECONVERGENT B2 ;  /* 0x0000000000027941 */ /* 0x000fea0003800200 */
.L_x_93:
[----:B------:R-:W-:Y:S01]  /*1fc0*/  ISETP.GT.U32.AND P0, PT, R32, 0x7f7fffff, PT ;  /* 0x7f7fffff2000780c */ /* 0x000fe20003f04070 */
[----:B------:R-:W-:Y:S01]  /*1fd0*/  IMAD.U32 R32, RZ, RZ, UR18 ;  /* 0x00000012ff207e24 */ /* 0x000fe2000f8e00ff */
[----:B------:R-:W-:Y:S01]  /*1fe0*/  FSETP.GT.AND P4, PT, |R37|, RZ, PT ;  /* 0x000000ff2500720b */ /* 0x000fe20003f84200 */
[----:B------:R-:W-:Y:S01]  /*1ff0*/  FMUL R39, R39, 1.1920928955078125e-07 ;  /* 0x3400000027277820 */ /* 0x000fe20000400000 */
[----:B------:R-:W-:Y:S02]  /*2000*/  VIMNMX.U32 R7, PT, PT, R7, 0x1ffffff, PT ;  /* 0x01ffffff07077848 */ /* 0x000fe40003fe0000 */
[----:B------:R-:W-:Y:S02]  /*2010*/  FSEL R32, R32, +QNAN , !P0 ;  /* 0x7fffffff20207808 */ /* 0x000fe40004000000 */
[----:B------:R-:W-:Y:S02]  /*2020*/  SHF.R.U32.HI R7, RZ, 0x17, R7 ;  /* 0x00000017ff077819 */ /* 0x000fe40000011607 */
[----:B------:R-:W-:-:S02]  /*2030*/  FSEL R32, R32, +QNAN , P4 ;  /* 0x7fffffff20207808 */ /* 0x000fc40002000000 */
[----:B------:R-:W-:-:S03]  /*2040*/  SHF.L.U32 R38, R38, R7, RZ ;  /* 0x0000000726267219 */ /* 0x000fc600000006ff */
[----:B------:R-:W-:-:S07]  /*2050*/  FMUL R32, R32, R39 ;  /* 0x0000002720207220 */ /* 0x000fce0000400000 */
.L_x_89:
[----:B------:R-:W-:Y:S05]  /*2060*/  BSYNC.RECONVERGENT B1 ;  /* 0x0000000000017941 */ /* 0x000fea0003800200 */
.L_x_88:
[----:B01----:R-:W-:Y:S01]  /*2070*/  LOP3.LUT R7, R38, 0x1, RZ, 0xc0, !PT ;  /* 0x0000000126077812 */ /* 0x003fe200078ec0ff */
[----:B------:R-:W-:Y:S01]  /*2080*/  FADD R38, R32, R32 ;  /* 0x0000002020267221 */ /* 0x000fe20000000000 */
[----:B------:R-:W-:Y:S01]  /*2090*/  ISETP.GE.AND P4, PT, R34, RZ, PT ;  /* 0x000000ff2200720c */ /* 0x000fe20003f86270 */
[----:B------:R-:W0:Y:S01]  /*20a0*/  LDCU UR4, c[0x0][0x3c0] ;  /* 0x00007800ff0477ac */ /* 0x000e220008000800 */
[----:B------:R-:W-:Y:S01]  /*20b0*/  ISETP.NE.U32.AND P0, PT, R7, 0x1, PT ;  /* 0x000000010700780c */ /* 0x000fe20003f05070 */
[----:B------:R-:W-:Y:S01]  /*20c0*/  FMUL R7, R36, R36 ;  /* 0x0000002424077220 */ /* 0x000fe20000400000 */
[----:B------:R-:W-:Y:S02]  /*20d0*/  BSSY.RECONVERGENT B1, `(.L_x_96) ;  /* 0x0000016000017945 */ /* 0x000fe40003800200 */
[----:B------:R-:W-:Y:S01]  /*20e0*/  FSETP.NEU.OR P0, PT, R38, |R37|, P0 ;  /* 0x400000252600720b */ /* 0x000fe2000070d400 */
[----:B------:R-:W-:-:S03]  /*20f0*/  FFMA R7, R6, R6, R7 ;  /* 0x0000000606077223 */ /* 0x000fc60000000007 */
[----:B------:R-:W-:-:S13]  /*2100*/  FSETP.LEU.AND P0, PT, R38, |R37|, P0 ;  /* 0x400000252600720b */ /* 0x000fda000070b000 */
[----:B------:R-:W-:-:S05]  /*2110*/  @!P0 FADD R32, R32, -|R37| ;  /* 0xc000002520208221 */ /* 0x000fca0000000000 */
[----:B------:R-:W-:-:S04]  /*2120*/  FSETP.NAN.AND P0, PT, |R32|, |R32|, PT ;  /* 0x400000202000720b */ /* 0x000fc80003f08200 */
[----:B------:R-:W-:-:S05]  /*2130*/  @!P4 FSEL R32, -R32, R32, !P0 ;  /* 0x000000202020c208 */ /* 0x000fca0004000100 */
[----:B------:R-:W-:-:S05]  /*2140*/  FFMA R7, R32, R32, R7 ;  /* 0x0000002020077223 */ /* 0x000fca0000000007 */
[----:B0-----:R-:W-:-:S04]  /*2150*/  FSETP.GTU.AND P0, PT, R7, UR4, PT ;  /* 0x0000000407007c0b */ /* 0x001fc8000bf0c000 */
[----:B-----5:R-:W-:-:S13]  /*2160*/  ISETP.EQ.OR P0, PT, R14, R35, P0 ;  /* 0x000000230e00720c */ /* 0x020fda0000702670 */
[----:B------:R-:W-:Y:S05]  /*2170*/  @P0 BRA `(.L_x_97) ;  /* 0x00000000002c0947 */ /* 0x000fea0003800000 */
[----:B------:R-:W-:Y:S01]  /*2180*/  MOV R39, 0x1 ;  /* 0x0000000100277802 */ /* 0x000fe20000000f00 */
[----:B------:R-:W0:Y:S04]  /*2190*/  LDCU UR4, c[0x0][0x3bc] ;  /* 0x00007780ff0477ac */ /* 0x000e280008000800 */
[----:B------:R-:W0:Y:S02]  /*21a0*/  ATOMG.E.ADD.STRONG.GPU PT, R37, desc[UR20][R2.64], R39 ;  /* 0x80000027022579a8 */ /* 0x000e2400081ef114 */
[----:B0-----:R-:W-:-:S13]  /*21b0*/  ISETP.GE.AND P0, PT, R37, UR4, PT ;  /* 0x0000000425007c0c */ /* 0x001fda000bf06270 */
[----:B------:R-:W0:Y:S01]  /*21c0*/  @!P0 LDC.64 R6, c[0x0][0x390] ;  /* 0x0000e400ff068b82 */ /* 0x000e220000000a00 */
[----:B------:R-:W-:-:S04]  /*21d0*/  @!P0 IMAD R37, R10, UR4, R37 ;  /* 0x000000040a258c24 */ /* 0x000fc8000f8e0225 */
[----:B0-----:R-:W-:-:S05]  /*21e0*/  @!P0 IMAD.WIDE R6, R37, 0x4, R6 ;  /* 0x0000000425068825 */ /* 0x001fca00078e0206 */
[----:B------:R0:W-:Y:S01]  /*21f0*/  @!P0 STG.E desc[UR20][R6.64], R35 ;  /* 0x0000002306008986 */ /* 0x0001e2000c101914 */
[----:B------:R-:W-:Y:S05]  /*2200*/  @!P0 BRA `(.L_x_97) ;  /* 0x0000000000088947 */ /* 0x000fea0003800000 */
[----:B0-----:R-:W0:Y:S02]  /*2210*/  LDC.64 R6, c[0x0][0x3d0] ;  /* 0x0000f400ff067b82 */ /* 0x001e240000000a00 */
[----:B0-----:R1:W5:Y:S02]  /*2220*/  ATOMG.E.EXCH.STRONG.GPU PT, RZ, desc[UR20][R6.64], R39 ;  /* 0x8000002706ff79a8 */ /* 0x001364000c1ef114 */
.L_x_97:
[----:B------:R-:W-:Y:S05]  /*2230*/  BSYNC.RECONVERGENT B1 ;  /* 0x0000000000017941 */ /* 0x000fea0003800200 */
.L_x_96:
[----:B01----:R-:W2:Y:S01]  /*2240*/  LDG.E R7, desc[UR20][R4.64] ;  /* 0x0000001404077981 */ /* 0x003ea2000c1e1900 */
[----:B------:R-:W-:-:S05]  /*2250*/  VIADD R30, R30, 0x1 ;  /* 0x000000011e1e7836 */ /* 0x000fca0000000000 */
[----:B--2---:R-:W-:-:S13]  /*2260*/  ISETP.GE.AND P0, PT, R30, R7, PT ;  /* 0x000000071e00720c */ /* 0x004fda0003f06270 */
[----:B------:R-:W-:Y:S05]  /*2270*/  @!P0 BRA `(.L_x_98) ;  /* 0xffffffec00608947 */ /* 0x000fea000383ffff */
.L_x_71:
[----:B------:R-:W-:Y:S05]  /*2280*/  @P3 BRA `(.L_x_99) ;  /* 0xffffffe800dc3947 */ /* 0x000fea000383ffff */
[----:B------:R-:W-:Y:S05]  /*2290*/  @P2 BRA `(.L_x_100) ;  /* 0xffffffe800682947 */ /* 0x000fea000383ffff */
[----:B------:R-:W-:Y:S05]  /*22a0*/  @P1 BRA `(.L_x_101) ;  /* 0xffffffe400f81947 */ /* 0x000fea000383ffff */
[----:B------:R-:W0:Y:S02]  /*22b0*/  LDCU.64 UR4, c[0x0][0x388] ;  /* 0x00007100ff0477ac */ /* 0x000e240008000a00 */
[----:B0-----:R-:W-:-:S06]  /*22c0*/  UIMAD.WIDE.U32 UR4, UR6, 0x4, UR4 ;  /* 0x00000004060478a5 */ /* 0x001fcc000f8e0004 */
[----:B------:R-:W-:Y:S01]  /*22d0*/  MOV R2, UR4 ;  /* 0x0000000400027c02 */ /* 0x000fe20008000f00 */
[----:B------:R-:W-:-:S05]  /*22e0*/  IMAD.U32 R3, RZ, RZ, UR5 ;  /* 0x00000005ff037e24 */ /* 0x000fca000f8e00ff */
[----:B------:R-:W2:Y:S01]  /*22f0*/  LDG.E R2, desc[UR20][R2.64] ;  /* 0x0000001402027981 */ /* 0x000ea2000c1e1900 */
[----:B------:R-:W-:-:S04]  /*2300*/  IADD3 R15, PT, PT, R15, UR19, RZ ;  /* 0x000000130f0f7c10 */ /* 0x000fc8000fffe0ff */
[----:B--2---:R-:W-:-:S13]  /*2310*/  ISETP.GE.AND P0, PT, R15, R2, PT ;  /* 0x000000020f00720c */ /* 0x004fda0003f06270 */
[----:B------:R-:W-:Y:S05]  /*2320*/  @!P0 BRA `(.L_x_102) ;  /* 0xffffffe400a08947 */ /* 0x000fea000383ffff */
.L_x_70:
[----:B------:R-:W-:Y:S05]  /*2330*/  BSYNC.RECONVERGENT B0 ;  /* 0x0000000000007941 */ /* 0x000fea0003800200 */
.L_x_69:
[----:B------:R-:W1:Y:S01]  /*2340*/  LDCU UR5, c[0x0][0x3ac] ;  /* 0x00007580ff0577ac */ /* 0x000e620008000800 */
[----:B------:R-:W1:Y:S01]  /*2350*/  LDCU.64 UR10, c[0x0][0x3b0] ;  /* 0x00007600ff0a77ac */ /* 0x000e620008000a00 */
[----:B------:R-:W2:Y:S01]  /*2360*/  LDCU UR4, c[0x0][0x370] ;  /* 0x00006e00ff0477ac */ /* 0x000ea20008000800 */
[----:B------:R-:W0:Y:S01]  /*2370*/  LDCU UR12, c[0x0][0x3c8] ;  /* 0x00007900ff0c77ac */ /* 0x000e220008000800 */
[----:B-1----:R-:W-:-:S04]  /*2380*/  UIMAD UR5, UR5, UR10, URZ ;  /* 0x0000000a050572a4 */ /* 0x002fc8000f8e02ff */
[----:B------:R-:W-:Y:S02]  /*2390*/  UIMAD UR5, UR5, UR11, URZ ;  /* 0x0000000b050572a4 */ /* 0x000fe4000f8e02ff */
[----:B--2---:R-:W-:Y:S02]  /*23a0*/  UIADD3 UR6, UPT, UPT, UR4, UR6, URZ ;  /* 0x0000000604067290 */ /* 0x004fe4000fffe0ff */
[----:B0-----:R-:W-:-:S04]  /*23b0*/  UIMAD UR5, UR5, UR12, URZ ;  /* 0x0000000c050572a4 */ /* 0x001fc8000f8e02ff */
[----:B------:R-:W-:-:S09]  /*23c0*/  UISETP.GE.AND UP0, UPT, UR6, UR5, UPT ;  /* 0x000000050600728c */ /* 0x000fd2000bf06270 */
[----:B------:R-:W-:Y:S05]  /*23d0*/  BRA.U !UP0, `(.L_x_103) ;  /* 0xffffffdd08a07547 */ /* 0x000fea000b83ffff */
[----:B------:R-:W-:Y:S05]  /*23e0*/  EXIT ;  /* 0x000000000000794d */ /* 0x000fea0003800000 */
.L_x_104:
        /* <DEDUP_REMOVED lines=9> */
.L_x_155:


//--------------------- .text._Z22assignParticlesToCellsPK6float3P8ParticlePiS_4int3iiiS4_ --------------------------
	.section	.text._Z22assignParticlesToCellsPK6float3P8ParticlePiS_4int3iiiS4_,"ax",@progbits
	.align	128
        .global         _Z22assignParticlesToCellsPK6float3P8ParticlePiS_4int3iiiS4_
        .type           _Z22assignParticlesToCellsPK6float3P8ParticlePiS_4int3iiiS4_,@function
        .size           _Z22assignParticlesToCellsPK6float3P8ParticlePiS_4int3iiiS4_,(.L_x_151 - _Z22assignParticlesToCellsPK6float3P8ParticlePiS_4int3iiiS4_)
        .other          _Z22assignParticlesToCellsPK6float3P8ParticlePiS_4int3iiiS4_,@"STO_CUDA_ENTRY STV_DEFAULT"
_Z22assignParticlesToCellsPK6float3P8ParticlePiS_4int3iiiS4_:
.text._Z22assignParticlesToCellsPK6float3P8ParticlePiS_4int3iiiS4_:
[----:B------:R-:W-:Y:S01]  /*0000*/  LDC R1, c[0x0][0x37c] ;  /* 0x0000df00ff017b82 */ /* 0x000fe20000000800 */
[----:B------:R-:W0:Y:S01]  /*0010*/  S2R R11, SR_TID.X ;  /* 0x00000000000b7919 */ /* 0x000e220000002100 */
[----:B------:R-:W1:Y:S06]  /*0020*/  LDCU UR7, c[0x0][0x360] ;  /* 0x00006c00ff0777ac */ /* 0x000e6c0008000800 */
[----:B------:R-:W0:Y:S01]  /*0030*/  S2UR UR6, SR_CTAID.X ;  /* 0x00000000000679c3 */ /* 0x000e220000002500 */
[----:B------:R-:W2:Y:S01]  /*0040*/  LDCU UR4, c[0x0][0x3b8] ;  /* 0x00007700ff0477ac */ /* 0x000ea20008000800 */
[----:B------:R-:W2:Y:S06]  /*0050*/  LDCU UR5, c[0x0][0x3b4] ;  /* 0x00007680ff0577ac */ /* 0x000eac0008000800 */
[----:B------:R-:W0:Y:S01]  /*0060*/  LDC R0, c[0x0][0x360] ;  /* 0x0000d800ff007b82 */ /* 0x000e220000000800 */
[----:B--2---:R-:W-:Y:S01]  /*0070*/  UIMAD UR4, UR4, UR5, URZ ;  /* 0x00000005040472a4 */ /* 0x004fe2000f8e02ff */
[----:B0-----:R-:W-:-:S05]  /*0080*/  IMAD R11, R0, UR6, R11 ;  /* 0x00000006000b7c24 */ /* 0x001fca000f8e020b */
[----:B------:R-:W-:-:S13]  /*0090*/  ISETP.GE.AND P0, PT, R11, UR4, PT ;  /* 0x000000040b007c0c */ /* 0x000fda000bf06270 */
[----:B-1----:R-:W-:Y:S05]  /*00a0*/  @P0 EXIT ;  /* 0x000000000000094d */ /* 0x002fea0003800000 */
[----:B------:R-:W0:Y:S01]  /*00b0*/  LDC.64 R12, c[0x0][0x398] ;  /* 0x0000e600ff0c7b82 */ /* 0x000e220000000a00 */
[----:B------:R-:W1:Y:S01]  /*00c0*/  LDCU UR8, c[0x0][0x370] ;  /* 0x00006e00ff0877ac */ /* 0x000e620008000800 */
[----:B------:R-:W2:Y:S06]  /*00d0*/  LDCU.64 UR12, c[0x0][0x358] ;  /* 0x00006b00ff0c77ac */ /* 0x000eac0008000a00 */
[----:B------:R-:W3:Y:S01]  /*00e0*/  LDC R10, c[0x0][0x3a0] ;  /* 0x0000e800ff0a7b82 */ /* 0x000ee20000000800 */
[----:B-1----:R-:W-:Y:S01]  /*00f0*/  UIMAD UR7, UR7, UR8, URZ ;  /* 0x00000008070772a4 */ /* 0x002fe2000f8e02ff */
[C---:B0-----:R-:W-:Y:S01]  /*0100*/  FMUL R0, |R13|.reuse, 8388608 ;  /* 0x4b0000000d007820 */ /* 0x041fe20000400200 */
[C---:B------:R-:W-:Y:S01]  /*0110*/  FMUL R18, |R12|.reuse, 8388608 ;  /* 0x4b0000000c127820 */ /* 0x040fe20000400200 */
[----:B------:R-:W-:Y:S01]  /*0120*/  FADD R13, |R13|, -RZ ;  /* 0x800000ff0d0d7221 */ /* 0x000fe20000000200 */
[----:B------:R-:W-:-:S02]  /*0130*/  FADD R12, |R12|, -RZ ;  /* 0x800000ff0c0c7221 */ /* 0x000fc40000000200 */
[----:B------:R-:W-:Y:S02]  /*0140*/  R2UR UR9, R0 ;  /* 0x00000000000972ca */ /* 0x000fe400000e0000 */
[----:B------:R-:W-:Y:S01]  /*0150*/  LOP3.LUT R17, R18, 0x7fffff, RZ, 0xc0, !PT ;  /* 0x007fffff12117812 */ /* 0x000fe200078ec0ff */
[C---:B---3--:R-:W-:Y:S01]  /*0160*/  FMUL R2, |R10|.reuse, 8388608 ;  /* 0x4b0000000a027820 */ /* 0x048fe20000400200 */
[----:B------:R-:W-:Y:S01]  /*0170*/  FADD R10, |R10|, -RZ ;  /* 0x800000ff0a0a7221 */ /* 0x000fe20000000200 */
[----:B------:R-:W-:Y:S02]  /*0180*/  LOP3.LUT R9, R18, 0xff800000, RZ, 0xc0, !PT ;  /* 0xff80000012097812 */ /* 0x000fe400078ec0ff */
[----:B------:R-:W-:Y:S02]  /*0190*/  LOP3.LUT R17, R17, 0x3f800000, RZ, 0xfc, !PT ;  /* 0x3f80000011117812 */ /* 0x000fe400078efcff */
[----:B------:R-:W-:Y:S02]  /*01a0*/  R2UR UR10, R2 ;  /* 0x00000000020a72ca */ /* 0x000fe400000e0000 */
[----:B------:R0:W1:Y:S02]  /*01b0*/  MUFU.RCP R16, R17 ;  /* 0x0000001100107308 */ /* 0x0000640000001000 */
[----:B------:R-:W-:-:S02]  /*01c0*/  ULOP3.LUT UR5, UR9, 0x7fffff, URZ, 0xc0, !UPT ;  /* 0x007fffff09057892 */ /* 0x000fc4000f8ec0ff */
[----:B------:R-:W-:Y:S02]  /*01d0*/  ULOP3.LUT UR8, UR9, 0xff800000, URZ, 0xc0, !UPT ;  /* 0xff80000009087892 */ /* 0x000fe4000f8ec0ff */
[----:B------:R-:W-:-:S05]  /*01e0*/  ULOP3.LUT UR5, UR5, 0x3f800000, URZ, 0xfc, !UPT ;  /* 0x3f80000005057892 */ /* 0x000fca000f8efcff */
[----:B------:R-:W-:Y:S02]  /*01f0*/  ULOP3.LUT UR6, UR10, 0x7fffff, URZ, 0xc0, !UPT ;  /* 0x007fffff0a067892 */ /* 0x000fe4000f8ec0ff */
[----:B------:R-:W-:Y:S02]  /*0200*/  ULOP3.LUT UR11, UR10, 0xff800000, URZ, 0xc0, !UPT ;  /* 0xff8000000a0b7892 */ /* 0x000fe4000f8ec0ff */
[----:B------:R-:W-:Y:S01]  /*0210*/  ULOP3.LUT UR6, UR6, 0x3f800000, URZ, 0xfc, !UPT ;  /* 0x3f80000006067892 */ /* 0x000fe2000f8efcff */
[----:B------:R-:W3:Y:S08]  /*0220*/  MUFU.RCP R15, UR5 ;  /* 0x00000005000f7d08 */ /* 0x000ef00008001000 */
[----:B012---:R-:W4:Y:S03]  /*0230*/  MUFU.RCP R14, UR6 ;  /* 0x00000006000e7d08 */ /* 0x007f260008001000 */
.L_x_138:
[----:B0-----:R-:W0:Y:S08]  /*0240*/  LDC.64 R20, c[0x0][0x380] ;  /* 0x0000e000ff147b82 */ /* 0x001e300000000a00 */
[----:B-1----:R-:W1:Y:S08]  /*0250*/  LDC.64 R2, c[0x0][0x398] ;  /* 0x0000e600ff027b82 */ /* 0x002e700000000a00 */
[----:B------:R-:W2:Y:S01]  /*0260*/  LDC R6, c[0x0][0x3a0] ;  /* 0x0000e800ff067b82 */ /* 0x000ea20000000800 */
[----:B0-----:R-:W-:-:S05]  /*0270*/  IMAD.WIDE R20, R11, 0xc, R20 ;  /* 0x0000000c0b147825 */ /* 0x001fca00078e0214 */
[----:B------:R-:W1:Y:S04]  /*0280*/  LDG.E R7, desc[UR12][R20.64] ;  /* 0x0000000c14077981 */ /* 0x000e68000c1e1900 */
[----:B-----5:R-:W5:Y:S04]  /*0290*/  LDG.E R0, desc[UR12][R20.64+0x4] ;  /* 0x0000040c14007981 */ /* 0x020f68000c1e1900 */
[----:B------:R-:W2:Y:S01]  /*02a0*/  LDG.E R5, desc[UR12][R20.64+0x8] ;  /* 0x0000080c14057981 */ /* 0x000ea2000c1e1900 */
[----:B------:R-:W-:Y:S05]  /*02b0*/  YIELD ;  /* 0x0000000000007946 */ /* 0x000fea0003800000 */
[----:B------:R-:W-:Y:S01]  /*02c0*/  BSSY.RECONVERGENT B0, `(.L_x_105) ;  /* 0x000004f000007945 */ /* 0x000fe20003800200 */
[----:B------:R-:W-:-:S02]  /*02d0*/  IMAD.MOV.U32 R4, RZ, RZ, RZ ;  /* 0x000000ffff047224 */ /* 0x000fc400078e00ff */
[----:B-1----:R-:W-:Y:S01]  /*02e0*/  FFMA R7, R2, -0.5, R7 ;  /* 0xbf00000002077823 */ /* 0x002fe20000000007 */
[----:B-----5:R-:W-:-:S04]  /*02f0*/  FFMA R0, R3, -0.5, R0 ;  /* 0xbf00000003007823 */ /* 0x020fc80000000000 */
[C---:B------:R-:W-:Y:S01]  /*0300*/  FSETP.GEU.AND P0, PT, |R7|.reuse, |R2|, PT ;  /* 0x400000020700720b */ /* 0x040fe20003f0e200 */
[----:B------:R-:W-:Y:S01]  /*0310*/  FADD R19, |R7|, -RZ ;  /* 0x800000ff07137221 */ /* 0x000fe20000000200 */
[----:B--2---:R-:W-:-:S11]  /*0320*/  FFMA R5, R6, -0.5, R5 ;  /* 0xbf00000006057823 */ /* 0x004fd60000000005 */
[----:B------:R-:W-:Y:S05]  /*0330*/  @!P0 BRA `(.L_x_106) ;  /* 0x00000004001c8947 */ /* 0x000fea0003800000 */
[----:B------:R-:W-:-:S13]  /*0340*/  FSETP.GTU.AND P0, PT, R19, R18, PT ;  /* 0x000000121300720b */ /* 0x000fda0003f0c000 */
        /* <DEDUP_REMOVED lines=19> */
[----:B------:R-:W-:Y:S01]  /*0480*/  FADD R4, |R2|, |R2| ;  /* 0x4000000202047221 */ /* 0x000fe20000000200 */
[----:B------:R-:W-:-:S04]  /*0490*/  FADD R8, R8, 1 ;  /* 0x3f80000008087421 */ /* 0x000fc80000000000 */
[----:B------:R-:W-:-:S13]  /*04a0*/  FSETP.GE.AND P0, PT, R23, R4, PT ;  /* 0x000000041700720b */ /* 0x000fda0003f06000 */
[----:B------:R-:W-:-:S05]  /*04b0*/  @P0 FFMA R4, |R2|, -3, R23 ;  /* 0xc040000002040823 */ /* 0x000fca0000000217 */
[----:B------:R-:W-:Y:S01]  /*04c0*/  FSETP.GE.AND P1, PT, R4, RZ, P0 ;  /* 0x000000ff0400720b */ /* 0x000fe20000726000 */
[----:B------:R-:W-:-:S12]  /*04d0*/  @P0 FADD R4, R8, 1 ;  /* 0x3f80000008040421 */ /* 0x000fd80000000000 */
[----:B------:R-:W-:-:S04]  /*04e0*/  @P1 FADD R4, R4, 1 ;  /* 0x3f80000004041421 */ /* 0x000fc80000000000 */
[----:B------:R-:W-:-:S07]  /*04f0*/  @P0 IMAD.MOV.U32 R8, RZ, RZ, R4 ;  /* 0x000000ffff080224 */ /* 0x000fce00078e0004 */
.L_x_109:
[----:B------:R-:W-:Y:S05]  /*0500*/  BSYNC.RECONVERGENT B1 ;  /* 0x0000000000017941 */ /* 0x000fea0003800200 */
.L_x_108:
[----:B------:R0:W1:Y:S01]  /*0510*/  F2I.U32.TRUNC.NTZ R4, R8 ;  /* 0x0000000800047305 */ /* 0x000062000020f000 */
[----:B------:R-:W-:Y:S01]  /*0520*/  FFMA R19, R8, -|R2|, R19 ;  /* 0xc000000208137223 */ /* 0x000fe20000000013 */
[----:B------:R-:W-:Y:S06]  /*0530*/  BRA `(.L_x_106) ;  /* 0x00000000009c7947 */ /* 0x000fec0003800000 */
.L_x_107:
[C---:B------:R-:W-:Y:S01]  /*0540*/  IMAD.IADD R4, R19.reuse, 0x1, -R9 ;  /* 0x0000000113047824 */ /* 0x040fe200078e0a09 */
[----:B------:R-:W-:Y:S01]  /*0550*/  ISETP.GT.U32.AND P1, PT, R19, 0x7f7fffff, PT ;  /* 0x7f7fffff1300780c */ /* 0x000fe20003f24070 */
[----:B------:R-:W-:Y:S01]  /*0560*/  BSSY.RECONVERGENT B1, `(.L_x_110) ;  /* 0x000001e000017945 */ /* 0x000fe20003800200 */
[----:B------:R-:W-:Y:S01]  /*0570*/  FSETP.GT.AND P0, PT, |R2|, RZ, PT ;  /* 0x000000ff0200720b */ /* 0x000fe20003f04200 */
[----:B------:R-:W-:Y:S01]  /*0580*/  IMAD.MOV.U32 R8, RZ, RZ, RZ ;  /* 0x000000ffff087224 */ /* 0x000fe200078e00ff */
[----:B------:R-:W-:-:S04]  /*0590*/  LOP3.LUT R4, R4, 0xff800000, RZ, 0xc0, !PT ;  /* 0xff80000004047812 */ /* 0x000fc800078ec0ff */
[----:B------:R-:W-:Y:S02]  /*05a0*/  IADD3 R21, PT, PT, R4, 0xb800000, RZ ;  /* 0x0b80000004157810 */ /* 0x000fe40007ffe0ff */
[----:B------:R-:W-:Y:S02]  /*05b0*/  LOP3.LUT R4, R19, 0x7fffff, RZ, 0xc0, !PT ;  /* 0x007fffff13047812 */ /* 0x000fe400078ec0ff */
[----:B------:R-:W-:Y:S02]  /*05c0*/  ISETP.NE.AND P2, PT, R21, RZ, PT ;  /* 0x000000ff1500720c */ /* 0x000fe40003f45270 */
[----:B------:R-:W-:Y:S01]  /*05d0*/  LOP3.LUT R20, R4, 0x3f800000, RZ, 0xfc, !PT ;  /* 0x3f80000004147812 */ /* 0x000fe200078efcff */
[----:B------:R-:W-:Y:S01]  /*05e0*/  IMAD.MOV.U32 R4, RZ, RZ, RZ ;  /* 0x000000ffff047224 */ /* 0x000fe200078e00ff */
[----:B------:R-:W-:-:S09]  /*05f0*/  FSEL R19, R9, +QNAN , !P1 ;  /* 0x7fffffff09137808 */ /* 0x000fd20004800000 */
[----:B------:R-:W-:Y:S05]  /*0600*/  @!P2 BRA `(.L_x_111) ;  /* 0x00000000004ca947 */ /* 0x000fea0003800000 */
[----:B------:R-:W-:Y:S02]  /*0610*/  IMAD.MOV.U32 R8, RZ, RZ, R21 ;  /* 0x000000ffff087224 */ /* 0x000fe400078e0015 */
[----:B------:R-:W-:-:S07]  /*0620*/  IMAD.MOV.U32 R4, RZ, RZ, RZ ;  /* 0x000000ffff047224 */ /* 0x000fce00078e00ff */
.L_x_112:
[----:B------:R-:W-:-:S04]  /*0630*/  VIMNMX.U32 R21, PT, PT, R8, 0xb800000, PT ;  /* 0x0b80000008157848 */ /* 0x000fc80003fe0000 */
[----:B------:R-:W-:Y:S01]  /*0640*/  IADD3 R20, PT, PT, R21, R20, RZ ;  /* 0x0000001415147210 */ /* 0x000fe20007ffe0ff */
[--C-:B------:R-:W-:Y:S01]  /*0650*/  IMAD.IADD R8, R8, 0x1, -R21.reuse ;  /* 0x0000000108087824 */ /* 0x100fe200078e0a15 */
[----:B------:R-:W-:-:S03]  /*0660*/  SHF.R.U32.HI R21, RZ, 0x17, R21 ;  /* 0x00000017ff157819 */ /* 0x000fc60000011615 */
[----:B------:R-:W-:Y:S01]  /*0670*/  FMUL R23, R16, R20 ;  /* 0x0000001410177220 */ /* 0x000fe20000400000 */
[----:B------:R-:W-:Y:S02]  /*0680*/  ISETP.NE.AND P2, PT, R8, RZ, PT ;  /* 0x000000ff0800720c */ /* 0x000fe40003f45270 */
[----:B------:R-:W-:Y:S01]  /*0690*/  SHF.L.U32 R4, R4, R21, RZ ;  /* 0x0000001504047219 */ /* 0x000fe200000006ff */
[----:B------:R-:W-:-:S04]  /*06a0*/  FFMA R22, -R17, R23, R20 ;  /* 0x0000001711167223 */ /* 0x000fc80000000114 */
[----:B------:R-:W-:-:S04]  /*06b0*/  FFMA R23, R16, R22, R23 ;  /* 0x0000001610177223 */ /* 0x000fc80000000017 */
[----:B------:R-:W-:-:S04]  /*06c0*/  FFMA R22, -R17, R23, R20 ;  /* 0x0000001711167223 */ /* 0x000fc80000000114 */
[----:B------:R-:W-:-:S04]  /*06d0*/  FFMA.RZ R22, R16, R22, R23 ;  /* 0x0000001610167223 */ /* 0x000fc8000000c017 */
[----:B------:R-:W0:Y:S08]  /*06e0*/  FRND.TRUNC R23, R22 ;  /* 0x0000001600177307 */ /* 0x000e30000020d000 */
[----:B------:R-:W1:Y:S01]  /*06f0*/  F2I.U32.TRUNC.NTZ R25, R22 ;  /* 0x0000001600197305 */ /* 0x000e62000020f000 */
[----:B0-----:R-:W-:-:S05]  /*0700*/  FFMA R20, -R17, R23, R20 ;  /* 0x0000001711147223 */ /* 0x001fca0000000114 */
[----:B------:R-:W-:Y:S01]  /*0710*/  ISETP.NE.AND P1, PT, R20, RZ, PT ;  /* 0x000000ff1400720c */ /* 0x000fe20003f25270 */
[----:B-1----:R-:W-:-:S12]  /*0720*/  IMAD.IADD R4, R4, 0x1, R25 ;  /* 0x0000000104047824 */ /* 0x002fd800078e0219 */
[----:B------:R-:W-:Y:S05]  /*0730*/  @P1 BRA P2, `(.L_x_112) ;  /* 0xfffffffc00bc1947 */ /* 0x000fea000103ffff */
.L_x_111:
[----:B------:R-:W-:Y:S05]  /*0740*/  BSYNC.RECONVERGENT B1 ;  /* 0x0000000000017941 */ /* 0x000fea0003800200 */
.L_x_110:
[----:B------:R-:W-:Y:S01]  /*0750*/  VIMNMX.U32 R8, PT, PT, R8, 0x1ffffff, PT ;  /* 0x01ffffff08087848 */ /* 0x000fe20003fe0000 */
[----:B------:R-:W-:Y:S01]  /*0760*/  FMUL R20, R20, 1.1920928955078125e-07 ;  /* 0x3400000014147820 */ /* 0x000fe20000400000 */
[----:B------:R-:W-:Y:S02]  /*0770*/  FSEL R19, R19, +QNAN , P0 ;  /* 0x7fffffff13137808 */ /* 0x000fe40000000000 */
[----:B------:R-:W-:-:S03]  /*0780*/  SHF.R.U32.HI R21, RZ, 0x17, R8 ;  /* 0x00000017ff157819 */ /* 0x000fc60000011608 */
[----:B------:R-:W-:Y:S01]  /*0790*/  FMUL R19, R19, R20 ;  /* 0x0000001413137220 */ /* 0x000fe20000400000 */
[----:B------:R-:W-:-:S07]  /*07a0*/  SHF.L.U32 R4, R4, R21, RZ ;  /* 0x0000001504047219 */ /* 0x000fce00000006ff */
.L_x_106:
[----:B------:R-:W-:Y:S05]  /*07b0*/  BSYNC.RECONVERGENT B0 ;  /* 0x0000000000007941 */ /* 0x000fea0003800200 */
.L_x_105:
[----:B-1----:R-:W-:Y:S01]  /*07c0*/  LOP3.LUT R4, R4, 0x1, RZ, 0xc0, !PT ;  /* 0x0000000104047812 */ /* 0x002fe200078ec0ff */
[----:B------:R-:W-:Y:S01]  /*07d0*/  FADD R21, R19, R19 ;  /* 0x0000001313157221 */ /* 0x000fe20000000000 */
[----:B------:R-:W-:Y:S01]  /*07e0*/  FSETP.GEU.AND P2, PT, |R0|, |R3|, PT ;  /* 0x400000030000720b */ /* 0x000fe20003f4e200 */
[----:B------:R-:W-:Y:S01]  /*07f0*/  BSSY.RECONVERGENT B0, `(.L_x_113) ;  /* 0x0000053000007945 */ /* 0x000fe20003800200 */
[----:B------:R-:W-:Y:S01]  /*0800*/  ISETP.NE.U32.AND P0, PT, R4, 0x1, PT ;  /* 0x000000010400780c */ /* 0x000fe20003f05070 */
[----:B------:R-:W-:Y:S01]  /*0810*/  FADD R4, |R0|, -RZ ;  /* 0x800000ff00047221 */ /* 0x000fe20000000200 */
[----:B------:R-:W-:Y:S01]  /*0820*/  ISETP.GE.AND P1, PT, R7, RZ, PT ;  /* 0x000000ff0700720c */ /* 0x000fe20003f26270 */
[----:B------:R-:W-:Y:S01]  /*0830*/  IMAD.MOV.U32 R7, RZ, RZ, RZ ;  /* 0x000000ffff077224 */ /* 0x000fe200078e00ff */
[----:B------:R-:W-:-:S04]  /*0840*/  FSETP.NEU.OR P0, PT, R21, |R2|, P0 ;  /* 0x400000021500720b */ /* 0x000fc8000070d400 */
[----:B------:R-:W-:-:S13]  /*0850*/  FSETP.LEU.AND P0, PT, R21, |R2|, P0 ;  /* 0x400000021500720b */ /* 0x000fda000070b000 */
[----:B------:R-:W-:-:S05]  /*0860*/  @!P0 FADD R19, R19, -|R2| ;  /* 0xc000000213138221 */ /* 0x000fca0000000000 */
[----:B------:R-:W-:-:S04]  /*0870*/  FSETP.NAN.AND P0, PT, |R19|, |R19|, PT ;  /* 0x400000131300720b */ /* 0x000fc80003f08200 */
[----:B------:R-:W-:Y:S01]  /*0880*/  @!P1 FSEL R19, -R19, R19, !P0 ;  /* 0x0000001313139208 */ /* 0x000fe20004000100 */
[----:B------:R-:W-:Y:S08]  /*0890*/  @!P2 BRA `(.L_x_114) ;  /* 0x000000040020a947 */ /* 0x000ff00003800000 */
[----:B------:R-:W-:-:S13]  /*08a0*/  FSETP.GTU.AND P0, PT, R4, UR9, PT ;  /* 0x0000000904007c0b */ /* 0x000fda000bf0c000 */
[----:B------:R-:W-:Y:S05]  /*08b0*/  @P0 BRA `(.L_x_115) ;  /* 0x0000000000780947 */ /* 0x000fea0003800000 */
[C---:B0-----:R-:W-:Y:S01]  /*08c0*/  FMUL R8, |R3|.reuse, 16777216 ;  /* 0x4b80000003087820 */ /* 0x041fe20000400200 */
        /* <DEDUP_REMOVED lines=23> */
[----:B------:R-:W-:-:S05]  /*0a40*/  @P1 FADD R7, R7, 1 ;  /* 0x3f80000007071421 */ /* 0x000fca0000000000 */
[----:B------:R-:W-:-:S07]  /*0a50*/  @P0 MOV R21, R7 ;  /* 0x0000000700150202 */ /* 0x000fce0000000f00 */
.L_x_117:
[----:B------:R-:W-:Y:S05]  /*0a60*/  BSYNC.RECONVERGENT B1 ;  /* 0x0000000000017941 */ /* 0x000fea0003800200 */
.L_x_116:
[----:B------:R1:W2:Y:S01]  /*0a70*/  F2I.U32.TRUNC.NTZ R7, R21 ;  /* 0x0000001500077305 */ /* 0x0002a2000020f000 */
[----:B------:R-:W-:Y:S01]  /*0a80*/  FFMA R4, R21, -|R3|, R4 ;  /* 0xc000000315047223 */ /* 0x000fe20000000004 */
[----:B------:R-:W-:Y:S06]  /*0a90*/  BRA `(.L_x_114) ;  /* 0x0000000000a07947 */ /* 0x000fec0003800000 */
.L_x_115:
[C---:B------:R-:W-:Y:S01]  /*0aa0*/  VIADD R7, R4.reuse, -UR8 ;  /* 0x8000000804077c36 */ /* 0x040fe20008000000 */
[----:B------:R-:W-:Y:S01]  /*0ab0*/  ISETP.GT.U32.AND P1, PT, R4, 0x7f7fffff, PT ;  /* 0x7f7fffff0400780c */ /* 0x000fe20003f24070 */
[----:B0-----:R-:W-:Y:S01]  /*0ac0*/  IMAD.U32 R8, RZ, RZ, UR8 ;  /* 0x00000008ff087e24 */ /* 0x001fe2000f8e00ff */
[----:B------:R-:W-:Y:S01]  /*0ad0*/  BSSY.RECONVERGENT B1, `(.L_x_118) ;  /* 0x000001e000017945 */ /* 0x000fe20003800200 */
[----:B------:R-:W-:Y:S02]  /*0ae0*/  FSETP.GT.AND P0, PT, |R3|, RZ, PT ;  /* 0x000000ff0300720b */ /* 0x000fe40003f04200 */
[----:B------:R-:W-:Y:S02]  /*0af0*/  LOP3.LUT R7, R7, 0xff800000, RZ, 0xc0, !PT ;  /* 0xff80000007077812 */ /* 0x000fe400078ec0ff */
[----:B------:R-:W-:-:S03]  /*0b00*/  FSEL R8, R8, +QNAN , !P1 ;  /* 0x7fffffff08087808 */ /* 0x000fc60004800000 */
[----:B------:R-:W-:Y:S01]  /*0b10*/  VIADD R21, R7, 0xb800000 ;  /* 0x0b80000007157836 */ /* 0x000fe20000000000 */
[----:B------:R-:W-:Y:S01]  /*0b20*/  LOP3.LUT R7, R4, 0x7fffff, RZ, 0xc0, !PT ;  /* 0x007fffff04077812 */ /* 0x000fe200078ec0ff */
[----:B------:R-:W-:-:S03]  /*0b30*/  HFMA2 R4, -RZ, RZ, 0, 0 ;  /* 0x00000000ff047431 */ /* 0x000fc600000001ff */
[----:B------:R-:W-:Y:S02]  /*0b40*/  ISETP.NE.AND P2, PT, R21, RZ, PT ;  /* 0x000000ff1500720c */ /* 0x000fe40003f45270 */
[----:B------:R-:W-:Y:S01]  /*0b50*/  LOP3.LUT R20, R7, 0x3f800000, RZ, 0xfc, !PT ;  /* 0x3f80000007147812 */ /* 0x000fe200078efcff */
[----:B------:R-:W-:-:S10]  /*0b60*/  IMAD.MOV.U32 R7, RZ, RZ, RZ ;  /* 0x000000ffff077224 */ /* 0x000fd400078e00ff */
[----:B------:R-:W-:Y:S05]  /*0b70*/  @!P2 BRA `(.L_x_119) ;  /* 0x00000000004ca947 */ /* 0x000fea0003800000 */
[----:B------:R-:W-:Y:S02]  /*0b80*/  IMAD.MOV.U32 R4, RZ, RZ, R21 ;  /* 0x000000ffff047224 */ /* 0x000fe400078e0015 */
[----:B------:R-:W-:-:S07]  /*0b90*/  IMAD.MOV.U32 R7, RZ, RZ, RZ ;  /* 0x000000ffff077224 */ /* 0x000fce00078e00ff */
.L_x_120:
[----:B------:R-:W-:-:S04]  /*0ba0*/  VIMNMX.U32 R21, PT, PT, R4, 0xb800000, PT ;  /* 0x0b80000004157848 */ /* 0x000fc80003fe0000 */
[--C-:B------:R-:W-:Y:S01]  /*0bb0*/  SHF.R.U32.HI R24, RZ, 0x17, R21.reuse ;  /* 0x00000017ff187819 */ /* 0x100fe20000011615 */
[----:B------:R-:W-:Y:S02]  /*0bc0*/  IMAD.IADD R20, R21, 0x1, R20 ;  /* 0x0000000115147824 */ /* 0x000fe400078e0214 */
[----:B------:R-:W-:Y:S01]  /*0bd0*/  IMAD.IADD R4, R4, 0x1, -R21 ;  /* 0x0000000104047824 */ /* 0x000fe200078e0a15 */
[----:B------:R-:W-:Y:S01]  /*0be0*/  SHF.L.U32 R7, R7, R24, RZ ;  /* 0x0000001807077219 */ /* 0x000fe200000006ff */
[----:B---3--:R-:W-:-:S03]  /*0bf0*/  FMUL R22, R15, R20 ;  /* 0x000000140f167220 */ /* 0x008fc60000400000 */
        /* <DEDUP_REMOVED lines=11> */
.L_x_119:
[----:B------:R-:W-:Y:S05]  /*0cb0*/  BSYNC.RECONVERGENT B1 ;  /* 0x0000000000017941 */ /* 0x000fea0003800200 */
.L_x_118:
[----:B------:R-:W-:Y:S01]  /*0cc0*/  VIMNMX.U32 R4, PT, PT, R4, 0x1ffffff, PT ;  /* 0x01ffffff04047848 */ /* 0x000fe20003fe0000 */
[----:B------:R-:W-:Y:S01]  /*0cd0*/  FMUL R20, R20, 1.1920928955078125e-07 ;  /* 0x3400000014147820 */ /* 0x000fe20000400000 */
[----:B------:R-:W-:Y:S02]  /*0ce0*/  FSEL R21, R8, +QNAN , P0 ;  /* 0x7fffffff08157808 */ /* 0x000fe40000000000 */
[----:B------:R-:W-:-:S03]  /*0cf0*/  SHF.R.U32.HI R8, RZ, 0x17, R4 ;  /* 0x00000017ff087819 */ /* 0x000fc60000011604 */
[----:B------:R-:W-:Y:S01]  /*0d00*/  FMUL R4, R21, R20 ;  /* 0x0000001415047220 */ /* 0x000fe20000400000 */
[----:B------:R-:W-:-:S07]  /*0d10*/  SHF.L.U32 R7, R7, R8, RZ ;  /* 0x0000000807077219 */ /* 0x000fce00000006ff */
.L_x_114:
[----:B------:R-:W-:Y:S05]  /*0d20*/  BSYNC.RECONVERGENT B0 ;  /* 0x0000000000007941 */ /* 0x000fea0003800200 */
.L_x_113:
[----:B--2---:R-:W-:Y:S01]  /*0d30*/  LOP3.LUT R7, R7, 0x1, RZ, 0xc0, !PT ;  /* 0x0000000107077812 */ /* 0x004fe200078ec0ff */
[----:B0-----:R-:W-:Y:S01]  /*0d40*/  FADD R8, R4, R4 ;  /* 0x0000000404087221 */ /* 0x001fe20000000000 */
        /* <DEDUP_REMOVED lines=14> */
[C---:B-1----:R-:W-:Y:S01]  /*0e30*/  FMUL R21, |R6|.reuse, 16777216 ;  /* 0x4b80000006157820 */ /* 0x042fe20000400200 */
        /* <DEDUP_REMOVED lines=25> */
.L_x_125:
[----:B------:R-:W-:Y:S05]  /*0fd0*/  BSYNC.RECONVERGENT B1 ;  /* 0x0000000000017941 */ /* 0x000fea0003800200 */
.L_x_124:
[----:B------:R0:W2:Y:S01]  /*0fe0*/  F2I.U32.TRUNC.NTZ R0, R8 ;  /* 0x0000000800007305 */ /* 0x0000a2000020f000 */
[----:B------:R-:W-:Y:S01]  /*0ff0*/  FFMA R7, R8, -|R6|, R7 ;  /* 0xc000000608077223 */ /* 0x000fe20000000007 */
[----:B------:R-:W-:Y:S06]  /*1000*/  BRA `(.L_x_122) ;  /* 0x0000000000a07947 */ /* 0x000fec0003800000 */
.L_x_123:
[C---:B------:R-:W-:Y:S01]  /*1010*/  VIADD R0, R7.reuse, -UR11 ;  /* 0x8000000b07007c36 */ /* 0x040fe20008000000 */
[----:B------:R-:W-:Y:S01]  /*1020*/  ISETP.GT.U32.AND P1, PT, R7, 0x7f7fffff, PT ;  /* 0x7f7fffff0700780c */ /* 0x000fe20003f24070 */
[----:B------:R-:W-:Y:S01]  /*1030*/  IMAD.U32 R8, RZ, RZ, UR11 ;  /* 0x0000000bff087e24 */ /* 0x000fe2000f8e00ff */
[----:B------:R-:W-:Y:S01]  /*1040*/  BSSY.RECONVERGENT B1, `(.L_x_126) ;  /* 0x000001e000017945 */ /* 0x000fe20003800200 */
[----:B------:R-:W-:Y:S02]  /*1050*/  FSETP.GT.AND P0, PT, |R6|, RZ, PT ;  /* 0x000000ff0600720b */ /* 0x000fe40003f04200 */
[----:B------:R-:W-:Y:S02]  /*1060*/  LOP3.LUT R0, R0, 0xff800000, RZ, 0xc0, !PT ;  /* 0xff80000000007812 */ /* 0x000fe400078ec0ff */
[----:B------:R-:W-:Y:S02]  /*1070*/  FSEL R8, R8, +QNAN , !P1 ;  /* 0x7fffffff08087808 */ /* 0x000fe40004800000 */
[----:B-1----:R-:W-:-:S02]  /*1080*/  IADD3 R21, PT, PT, R0, 0xb800000, RZ ;  /* 0x0b80000000157810 */ /* 0x002fc40007ffe0ff */
[----:B------:R-:W-:Y:S01]  /*1090*/  LOP3.LUT R0, R7, 0x7fffff, RZ, 0xc0, !PT ;  /* 0x007fffff07007812 */ /* 0x000fe200078ec0ff */
[----:B------:R-:W-:Y:S01]  /*10a0*/  IMAD.MOV.U32 R7, RZ, RZ, RZ ;  /* 0x000000ffff077224 */ /* 0x000fe200078e00ff */
[----:B------:R-:W-:Y:S02]  /*10b0*/  ISETP.NE.AND P2, PT, R21, RZ, PT ;  /* 0x000000ff1500720c */ /* 0x000fe40003f45270 */
[----:B------:R-:W-:Y:S01]  /*10c0*/  LOP3.LUT R20, R0, 0x3f800000, RZ, 0xfc, !PT ;  /* 0x3f80000000147812 */ /* 0x000fe200078efcff */
[----:B------:R-:W-:-:S10]  /*10d0*/  IMAD.MOV.U32 R0, RZ, RZ, RZ ;  /* 0x000000ffff007224 */ /* 0x000fd400078e00ff */
[----:B------:R-:W-:Y:S05]  /*10e0*/  @!P2 BRA `(.L_x_127) ;  /* 0x00000000004ca947 */ /* 0x000fea0003800000 */
[----:B------:R-:W-:Y:S01]  /*10f0*/  IMAD.MOV.U32 R7, RZ, RZ, R21 ;  /* 0x000000ffff077224 */ /* 0x000fe200078e0015 */
[----:B------:R-:W-:-:S07]  /*1100*/  MOV R0, RZ ;  /* 0x000000ff00007202 */ /* 0x000fce0000000f00 */
.L_x_128:
[----:B------:R-:W-:-:S05]  /*1110*/  VIMNMX.U32 R21, PT, PT, R7, 0xb800000, PT ;  /* 0x0b80000007157848 */ /* 0x000fca0003fe0000 */
[----:B------:R-:W-:Y:S02]  /*1120*/  IMAD.IADD R23, R21, 0x1, R20 ;  /* 0x0000000115177824 */ /* 0x000fe400078e0214 */
[--C-:B------:R-:W-:Y:S01]  /*1130*/  IMAD.IADD R7, R7, 0x1, -R21.reuse ;  /* 0x0000000107077824 */ /* 0x100fe200078e0a15 */
[----:B------:R-:W-:Y:S01]  /*1140*/  SHF.R.U32.HI R21, RZ, 0x17, R21 ;  /* 0x00000017ff157819 */ /* 0x000fe20000011615 */
[----:B----4-:R-:W-:-:S03]  /*1150*/  FMUL R20, R14, R23 ;  /* 0x000000170e147220 */ /* 0x010fc60000400000 */
[----:B------:R-:W-:Y:S01]  /*1160*/  ISETP.NE.AND P2, PT, R7, RZ, PT ;  /* 0x000000ff0700720c */ /* 0x000fe20003f45270 */
[----:B------:R-:W-:Y:S01]  /*1170*/  FFMA R25, R20, -UR6, R23 ;  /* 0x8000000614197c23 */ /* 0x000fe20008000017 */
[----:B------:R-:W-:-:S03]  /*1180*/  SHF.L.U32 R0, R0, R21, RZ ;  /* 0x0000001500007219 */ /* 0x000fc600000006ff */
        /* <DEDUP_REMOVED lines=9> */
.L_x_127:
[----:B------:R-:W-:Y:S05]  /*1220*/  BSYNC.RECONVERGENT B1 ;  /* 0x0000000000017941 */ /* 0x000fea0003800200 */
.L_x_126:
[----:B------:R-:W-:Y:S01]  /*1230*/  VIMNMX.U32 R7, PT, PT, R7, 0x1ffffff, PT ;  /* 0x01ffffff07077848 */ /* 0x000fe20003fe0000 */
[----:B------:R-:W-:Y:S01]  /*1240*/  FMUL R23, R20, 1.1920928955078125e-07 ;  /* 0x3400000014177820 */ /* 0x000fe20000400000 */
[----:B------:R-:W-:Y:S02]  /*1250*/  FSEL R8, R8, +QNAN , P0 ;  /* 0x7fffffff08087808 */ /* 0x000fe40000000000 */
[----:B------:R-:W-:-:S03]  /*1260*/  SHF.R.U32.HI R21, RZ, 0x17, R7 ;  /* 0x00000017ff157819 */ /* 0x000fc60000011607 */
[----:B------:R-:W-:Y:S01]  /*1270*/  FMUL R7, R8, R23 ;  /* 0x0000001708077220 */ /* 0x000fe20000400000 */
[----:B------:R-:W-:-:S07]  /*1280*/  SHF.L.U32 R0, R0, R21, RZ ;  /* 0x0000001500007219 */ /* 0x000fce00000006ff */
.L_x_122:
[----:B------:R-:W-:Y:S05]  /*1290*/  BSYNC.RECONVERGENT B0 ;  /* 0x0000000000007941 */ /* 0x000fea0003800200 */
.L_x_121:
[----:B------:R-:W5:Y:S01]  /*12a0*/  LDCU UR14, c[0x0][0x3a4] ;  /* 0x00007480ff0e77ac */ /* 0x000f620008000800 */
[----:B--2---:R-:W-:Y:S01]  /*12b0*/  LOP3.LUT R0, R0, 0x1, RZ, 0xc0, !PT ;  /* 0x0000000100007812 */ /* 0x004fe200078ec0ff */
[----:B------:R-:W2:Y:S01]  /*12c0*/  MUFU.RCP R23, R2 ;  /* 0x0000000200177308 */ /* 0x000ea20000001000 */
[----:B-1----:R-:W-:Y:S01]  /*12d0*/  FADD R21, R7, R7 ;  /* 0x0000000707157221 */ /* 0x002fe20000000000 */
[----:B------:R-:W-:Y:S01]  /*12e0*/  ISETP.GE.AND P2, PT, R5, RZ, PT ;  /* 0x000000ff0500720c */ /* 0x000fe20003f46270 */
[----:B0-----:R-:W-:Y:S01]  /*12f0*/  FFMA R8, R2, 0.5, R19 ;  /* 0x3f00000002087823 */ /* 0x001fe20000000013 */
[----:B------:R-:W-:Y:S01]  /*1300*/  ISETP.NE.U32.AND P0, PT, R0, 0x1, PT ;  /* 0x000000010000780c */ /* 0x000fe20003f05070 */
[----:B------:R-:W-:Y:S03]  /*1310*/  BSSY.RECONVERGENT B0, `(.L_x_129) ;  /* 0x0000017000007945 */ /* 0x000fe60003800200 */
[----:B------:R-:W-:-:S04]  /*1320*/  FSETP.NEU.OR P0, PT, R21, |R6|, P0 ;  /* 0x400000061500720b */ /* 0x000fc8000070d400 */
[----:B------:R-:W-:Y:S02]  /*1330*/  FSETP.LEU.AND P0, PT, R21, |R6|, P0 ;  /* 0x400000061500720b */ /* 0x000fe4000070b000 */
[----:B-----5:R-:W-:Y:S01]  /*1340*/  I2FP.F32.S32 R5, UR14 ;  /* 0x0000000e00057c45 */ /* 0x020fe20008201400 */
[----:B--2---:R-:W-:-:S04]  /*1350*/  FFMA R0, R23, -R2, 1 ;  /* 0x3f80000017007423 */ /* 0x004fc80000000802 */
[----:B------:R-:W-:Y:S01]  /*1360*/  FFMA R23, R23, R0, R23 ;  /* 0x0000000017177223 */ /* 0x000fe20000000017 */
[----:B------:R-:W-:-:S05]  /*1370*/  FMUL R0, R8, R5 ;  /* 0x0000000508007220 */ /* 0x000fca0000400000 */
[----:B------:R-:W-:Y:S01]  /*1380*/  @!P0 FADD R7, R7, -|R6| ;  /* 0xc000000607078221 */ /* 0x000fe20000000000 */
[----:B------:R-:W0:Y:S01]  /*1390*/  FCHK P0, R0, R2 ;  /* 0x0000000200007302 */ /* 0x000e220000000000 */
[----:B------:R-:W-:Y:S02]  /*13a0*/  FFMA R5, R0, R23, RZ ;  /* 0x0000001700057223 */ /* 0x000fe400000000ff */
[----:B------:R-:W-:Y:S02]  /*13b0*/  IMAD.MOV.U32 R19, RZ, RZ, R7 ;  /* 0x000000ffff137224 */ /* 0x000fe400078e0007 */
[----:B------:R-:W-:Y:S01]  /*13c0*/  FFMA R7, R3, 0.5, R4 ;  /* 0x3f00000003077823 */ /* 0x000fe20000000004 */
[----:B------:R-:W-:Y:S02]  /*13d0*/  FFMA R20, R5, -R2, R0 ;  /* 0x8000000205147223 */ /* 0x000fe40000000000 */
[----:B------:R-:W-:Y:S02]  /*13e0*/  FSETP.NAN.AND P1, PT, |R19|, |R19|, PT ;  /* 0x400000131300720b */ /* 0x000fe40003f28200 */
[----:B------:R-:W-:-:S02]  /*13f0*/  FFMA R5, R23, R20, R5 ;  /* 0x0000001417057223 */ /* 0x000fc40000000005 */
[----:B------:R-:W-:-:S05]  /*1400*/  @!P2 FSEL R19, -R19, R19, !P1 ;  /* 0x000000131313a208 */ /* 0x000fca0004800100 */
[----:B------:R-:W-:Y:S01]  /*1410*/  FFMA R6, R6, 0.5, R19 ;  /* 0x3f00000006067823 */ /* 0x000fe20000000013 */
[----:B0-----:R-:W-:Y:S06]  /*1420*/  @!P0 BRA `(.L_x_130) ;  /* 0x0000000000148947 */ /* 0x001fec0003800000 */
[----:B------:R-:W0:Y:S01]  /*1430*/  LDCU UR14, c[0x0][0x398] ;  /* 0x00007300ff0e77ac */ /* 0x000e220008000800 */
[----:B------:R-:W-:Y:S02]  /*1440*/  MOV R2, 0x1470 ;  /* 0x0000147000027802 */ /* 0x000fe40000000f00 */
[----:B0-----:R-:W-:-:S07]  /*1450*/  MOV R3, UR14 ;  /* 0x0000000e00037c02 */ /* 0x001fce0008000f00 */
[----:B---34-:R-:W-:Y:S05]  /*1460*/  CALL.REL.NOINC `($__internal_0_$__cuda_sm3x_div_rn_noftz_f32_slowpath) ;  /* 0x0000000800a47944 */ /* 0x018fea0003c00000 */
[----:B------:R-:W-:-:S07]  /*1470*/  IMAD.MOV.U32 R5, RZ, RZ, R0 ;  /* 0x000000ffff057224 */ /* 0x000fce00078e0000 */
.L_x_130:
[----:B------:R-:W-:Y:S05]  /*1480*/  BSYNC.RECONVERGENT B0 ;  /* 0x0000000000007941 */ /* 0x000fea0003800200 */
.L_x_129:
[----:B------:R-:W0:Y:S01]  /*1490*/  LDC R20, c[0x0][0x3a4] ;  /* 0x0000e900ff147b82 */ /* 0x000e220000000800 */
[----:B------:R-:W1:Y:S01]  /*14a0*/  F2I.TRUNC.NTZ R0, R5 ;  /* 0x0000000500007305 */ /* 0x000e62000020f100 */
[----:B------:R-:W2:Y:S01]  /*14b0*/  LDCU UR14, c[0x0][0x3a8] ;  /* 0x00007500ff0e77ac */ /* 0x000ea20008000800 */
[----:B------:R-:W-:Y:S05]  /*14c0*/  BSSY.RECONVERGENT B0, `(.L_x_131) ;  /* 0x0000027000007945 */ /* 0x000fea0003800200 */
[----:B------:R-:W5:Y:S01]  /*14d0*/  LDC R23, c[0x0][0x39c] ;  /* 0x0000e700ff177b82 */ /* 0x000f620000000800 */
[----:B-1----:R-:W-:Y:S02]  /*14e0*/  IABS R22, R0 ;  /* 0x0000000000167213 */ /* 0x002fe40000000000 */
[----:B------:R-:W-:-:S02]  /*14f0*/  ISETP.GE.AND P2, PT, R0, RZ, PT ;  /* 0x000000ff0000720c */ /* 0x000fc40003f46270 */
[----:B0-----:R-:W-:-:S04]  /*1500*/  IABS R4, R20 ;  /* 0x0000001400047213 */ /* 0x001fc80000000000 */
[----:B------:R-:W0:Y:S08]  /*1510*/  I2F.RP R19, R4 ;  /* 0x0000000400137306 */ /* 0x000e300000209400 */
[----:B0-----:R-:W0:Y:S02]  /*1520*/  MUFU.RCP R19, R19 ;  /* 0x0000001300137308 */ /* 0x001e240000001000 */
[----:B0-----:R-:W-:-:S06]  /*1530*/  VIADD R2, R19, 0xffffffe ;  /* 0x0ffffffe13027836 */ /* 0x001fcc0000000000 */
[----:B------:R0:W1:Y:S02]  /*1540*/  F2I.FTZ.U32.TRUNC.NTZ R3, R2 ;  /* 0x0000000200037305 */ /* 0x000064000021f000 */
[----:B0-----:R-:W-:Y:S02]  /*1550*/  IMAD.MOV.U32 R2, RZ, RZ, RZ ;  /* 0x000000ffff027224 */ /* 0x001fe400078e00ff */
[----:B-1----:R-:W-:-:S04]  /*1560*/  IMAD.MOV R21, RZ, RZ, -R3 ;  /* 0x000000ffff157224 */ /* 0x002fc800078e0a03 */
[----:B------:R-:W-:-:S04]  /*1570*/  IMAD R21, R21, R4, RZ ;  /* 0x0000000415157224 */ /* 0x000fc800078e02ff */
[----:B------:R-:W-:Y:S01]  /*1580*/  IMAD.HI.U32 R3, R3, R21, R2 ;  /* 0x0000001503037227 */ /* 0x000fe200078e0002 */
[----:B------:R-:W-:Y:S02]  /*1590*/  MOV R21, R22 ;  /* 0x0000001600157202 */ /* 0x000fe40000000f00 */
[----:B--2---:R-:W-:-:S03]  /*15a0*/  I2FP.F32.S32 R2, UR14 ;  /* 0x0000000e00027c45 */ /* 0x004fc60008201400 */
[----:B------:R-:W-:-:S04]  /*15b0*/  IMAD.HI.U32 R3, R3, R21, RZ ;  /* 0x0000001503037227 */ /* 0x000fc800078e00ff */
[----:B------:R-:W-:Y:S01]  /*15c0*/  FMUL R0, R7, R2 ;  /* 0x0000000207007220 */ /* 0x000fe20000400000 */
[----:B------:R-:W-:-:S04]  /*15d0*/  IMAD.MOV R3, RZ, RZ, -R3 ;  /* 0x000000ffff037224 */ /* 0x000fc800078e0a03 */
[C---:B------:R-:W-:Y:S02]  /*15e0*/  IMAD R19, R4.reuse, R3, R21 ;  /* 0x0000000304137224 */ /* 0x040fe400078e0215 */
[----:B-----5:R-:W0:Y:S03]  /*15f0*/  MUFU.RCP R3, R23 ;  /* 0x0000001700037308 */ /* 0x020e260000001000 */
[----:B------:R-:W-:-:S13]  /*1600*/  ISETP.GT.U32.AND P0, PT, R4, R19, PT ;  /* 0x000000130400720c */ /* 0x000fda0003f04070 */
[----:B------:R-:W-:Y:S02]  /*1610*/  @!P0 IMAD.IADD R19, R19, 0x1, -R4 ;  /* 0x0000000113138824 */ /* 0x000fe400078e0a04 */
[C---:B0-----:R-:W-:Y:S01]  /*1620*/  FFMA R22, R3.reuse, -R23, 1 ;  /* 0x3f80000003167423 */ /* 0x041fe20000000817 */
[----:B------:R-:W-:Y:S02]  /*1630*/  ISETP.NE.AND P0, PT, R20, RZ, PT ;  /* 0x000000ff1400720c */ /* 0x000fe40003f05270 */
[----:B------:R-:W-:Y:S01]  /*1640*/  ISETP.GT.U32.AND P1, PT, R4, R19, PT ;  /* 0x000000130400720c */ /* 0x000fe20003f24070 */
[----:B------:R-:W-:-:S04]  /*1650*/  FFMA R3, R3, R22, R3 ;  /* 0x0000001603037223 */ /* 0x000fc80000000003 */
[----:B------:R-:W-:-:S08]  /*1660*/  FFMA R2, R0, R3, RZ ;  /* 0x0000000300027223 */ /* 0x000fd000000000ff */
[----:B------:R-:W-:Y:S01]  /*1670*/  @!P1 IMAD.IADD R19, R19, 0x1, -R4 ;  /* 0x0000000113139824 */ /* 0x000fe200078e0a04 */
[----:B------:R-:W0:Y:S01]  /*1680*/  FCHK P1, R0, R23 ;  /* 0x0000001700007302 */ /* 0x000e220000020000 */
[----:B------:R-:W-:Y:S02]  /*1690*/  FFMA R4, R2, -R23, R0 ;  /* 0x8000001702047223 */ /* 0x000fe40000000000 */
[----:B------:R-:W-:Y:S01]  /*16a0*/  @!P2 IMAD.MOV R19, RZ, RZ, -R19 ;  /* 0x000000ffff13a224 */ /* 0x000fe200078e0a13 */
[----:B------:R-:W-:Y:S01]  /*16b0*/  @!P0 LOP3.LUT R19, RZ, R20, RZ, 0x33, !PT ;  /* 0x00000014ff138212 */ /* 0x000fe200078e33ff */
[----:B------:R-:W-:Y:S01]  /*16c0*/  FFMA R2, R3, R4, R2 ;  /* 0x0000000403027223 */ /* 0x000fe20000000002 */
[----:B0-----:R-:W-:Y:S06]  /*16d0*/  @!P1 BRA `(.L_x_132) ;  /* 0x0000000000149947 */ /* 0x001fec0003800000 */
[----:B------:R-:W0:Y:S01]  /*16e0*/  LDCU UR14, c[0x0][0x39c] ;  /* 0x00007380ff0e77ac */ /* 0x000e220008000800 */
[----:B------:R-:W-:Y:S02]  /*16f0*/  MOV R2, 0x1720 ;  /* 0x0000172000027802 */ /* 0x000fe40000000f00 */
[----:B0-----:R-:W-:-:S07]  /*1700*/  MOV R3, UR14 ;  /* 0x0000000e00037c02 */ /* 0x001fce0008000f00 */
[----:B---34-:R-:W-:Y:S05]  /*1710*/  CALL.REL.NOINC `($__internal_0_$__cuda_sm3x_div_rn_noftz_f32_slowpath) ;  /* 0x0000000400f87944 */ /* 0x018fea0003c00000 */
[----:B------:R-:W-:-:S07]  /*1720*/  IMAD.MOV.U32 R2, RZ, RZ, R0 ;  /* 0x000000ffff027224 */ /* 0x000fce00078e0000 */
.L_x_132:
[----:B------:R-:W-:Y:S05]  /*1730*/  BSYNC.RECONVERGENT B0 ;  /* 0x0000000000007941 */ /* 0x000fea0003800200 */
.L_x_131:
[----:B------:R-:W0:Y:S01]  /*1740*/  LDC R22, c[0x0][0x3a8] ;  /* 0x0000ea00ff167b82 */ /* 0x000e220000000800 */
[----:B------:R1:W2:Y:S01]  /*1750*/  F2I.TRUNC.NTZ R0, R2 ;  /* 0x0000000200007305 */ /* 0x0002a2000020f100 */
[----:B------:R-:W5:Y:S01]  /*1760*/  LDCU UR14, c[0x0][0x3ac] ;  /* 0x00007580ff0e77ac */ /* 0x000f620008000800 */
[----:B------:R-:W-:Y:S01]  /*1770*/  BSSY.RECONVERGENT B0, `(.L_x_133) ;  /* 0x0000026000007945 */ /* 0x000fe20003800200 */
[----:B-1----:R-:W-:Y:S01]  /*1780*/  IMAD.MOV.U32 R2, RZ, RZ, RZ ;  /* 0x000000ffff027224 */ /* 0x002fe200078e00ff */
[----:B--2---:R-:W-:Y:S02]  /*1790*/  IABS R23, R0 ;  /* 0x0000000000177213 */ /* 0x004fe40000000000 */
[----:B------:R-:W-:Y:S02]  /*17a0*/  ISETP.GE.AND P2, PT, R0, RZ, PT ;  /* 0x000000ff0000720c */ /* 0x000fe40003f46270 */
[----:B0-----:R-:W-:-:S04]  /*17b0*/  IABS R4, R22 ;  /* 0x0000001600047213 */ /* 0x001fc80000000000 */
[----:B------:R-:W0:Y:S08]  /*17c0*/  I2F.RP R5, R4 ;  /* 0x0000000400057306 */ /* 0x000e300000209400 */
[----:B0-----:R-:W0:Y:S02]  /*17d0*/  MUFU.RCP R5, R5 ;  /* 0x0000000500057308 */ /* 0x001e240000001000 */
[----:B0-----:R-:W-:Y:S01]  /*17e0*/  VIADD R20, R5, 0xffffffe ;  /* 0x0ffffffe05147836 */ /* 0x001fe20000000000 */
[----:B-----5:R-:W-:-:S05]  /*17f0*/  I2FP.F32.S32 R5, UR14 ;  /* 0x0000000e00057c45 */ /* 0x020fca0008201400 */
[----:B------:R-:W0:Y:S01]  /*1800*/  F2I.FTZ.U32.TRUNC.NTZ R3, R20 ;  /* 0x0000001400037305 */ /* 0x000e22000021f000 */
[----:B------:R-:W-:Y:S01]  /*1810*/  FMUL R0, R6, R5 ;  /* 0x0000000506007220 */ /* 0x000fe20000400000 */
[----:B0-----:R-:W-:-:S04]  /*1820*/  IMAD.MOV R21, RZ, RZ, -R3 ;  /* 0x000000ffff157224 */ /* 0x001fc800078e0a03 */
[----:B------:R-:W-:-:S04]  /*1830*/  IMAD R21, R21, R4, RZ ;  /* 0x0000000415157224 */ /* 0x000fc800078e02ff */
[----:B------:R-:W-:Y:S02]  /*1840*/  IMAD.HI.U32 R21, R3, R21, R2 ;  /* 0x0000001503157227 */ /* 0x000fe400078e0002 */
[----:B------:R-:W0:Y:S04]  /*1850*/  LDC R3, c[0x0][0x3a0] ;  /* 0x0000e800ff037b82 */ /* 0x000e280000000800 */
[----:B------:R-:W-:-:S05]  /*1860*/  IMAD.HI.U32 R21, R21, R23, RZ ;  /* 0x0000001715157227 */ /* 0x000fca00078e00ff */
[----:B------:R-:W-:-:S05]  /*1870*/  IADD3 R21, PT, PT, -R21, RZ, RZ ;  /* 0x000000ff15157210 */ /* 0x000fca0007ffe1ff */
[----:B------:R-:W-:-:S05]  /*1880*/  IMAD R20, R4, R21, R23 ;  /* 0x0000001504147224 */ /* 0x000fca00078e0217 */
[----:B------:R-:W-:Y:S01]  /*1890*/  ISETP.GT.U32.AND P0, PT, R4, R20, PT ;  /* 0x000000140400720c */ /* 0x000fe20003f04070 */
[----:B0-----:R-:W0:-:S12]  /*18a0*/  MUFU.RCP R2, R3 ;  /* 0x0000000300027308 */ /* 0x001e180000001000 */
[----:B------:R-:W-:Y:S01]  /*18b0*/  @!P0 IMAD.IADD R20, R20, 0x1, -R4 ;  /* 0x0000000114148824 */ /* 0x000fe200078e0a04 */
[----:B------:R-:W-:-:S04]  /*18c0*/  ISETP.NE.AND P0, PT, R22, RZ, PT ;  /* 0x000000ff1600720c */ /* 0x000fc80003f05270 */
[----:B------:R-:W-:Y:S01]  /*18d0*/  ISETP.GT.U32.AND P1, PT, R4, R20, PT ;  /* 0x000000140400720c */ /* 0x000fe20003f24070 */
[----:B0-----:R-:W-:-:S04]  /*18e0*/  FFMA R21, R2, -R3, 1 ;  /* 0x3f80000002157423 */ /* 0x001fc80000000803 */
[----:B------:R-:W-:-:S04]  /*18f0*/  FFMA R21, R2, R21, R2 ;  /* 0x0000001502157223 */ /* 0x000fc80000000002 */
[----:B------:R-:W-:-:S04]  /*1900*/  FFMA R2, R0, R21, RZ ;  /* 0x0000001500027223 */ /* 0x000fc800000000ff */
        /* <DEDUP_REMOVED lines=8> */
[----:B------:R-:W-:Y:S01]  /*1990*/  MOV R2, 0x19c0 ;  /* 0x000019c000027802 */ /* 0x000fe20000000f00 */
[----:B0-----:R-:W-:-:S07]  /*19a0*/  IMAD.U32 R3, RZ, RZ, UR14 ;  /* 0x0000000eff037e24 */ /* 0x001fce000f8e00ff */
[----:B---34-:R-:W-:Y:S05]  /*19b0*/  CALL.REL.NOINC `($__internal_0_$__cuda_sm3x_div_rn_noftz_f32_slowpath) ;  /* 0x0000000400507944 */ /* 0x018fea0003c00000 */
[----:B------:R-:W-:-:S07]  /*19c0*/  MOV R2, R0 ;  /* 0x0000000000027202 */ /* 0x000fce0000000f00 */
.L_x_134:
[----:B------:R-:W-:Y:S05]  /*19d0*/  BSYNC.RECONVERGENT B0 ;  /* 0x0000000000007941 */ /* 0x000fea0003800200 */
.L_x_133:
[----:B------:R-:W0:Y:S01]  /*19e0*/  LDC R21, c[0x0][0x3ac] ;  /* 0x0000eb00ff157b82 */ /* 0x000e220000000800 */
[----:B------:R1:W-:Y:S01]  /*19f0*/  F2I.TRUNC.NTZ R24, R2 ;  /* 0x0000000200187305 */ /* 0x0003e2000020f100 */
[----:B------:R-:W2:Y:S01]  /*1a00*/  LDCU UR14, c[0x0][0x3a4] ;  /* 0x00007480ff0e77ac */ /* 0x000ea20008000800 */
[----:B------:R-:W5:Y:S05]  /*1a10*/  LDCU UR15, c[0x0][0x3a8] ;  /* 0x00007500ff0f77ac */ /* 0x000f6a0008000800 */
[----:B------:R-:W3:Y:S01]  /*1a20*/  LDC R22, c[0x0][0x3b4] ;  /* 0x0000ed00ff167b82 */ /* 0x000ee20000000800 */
[----:B-1----:R-:W-:Y:S01]  /*1a30*/  HFMA2 R2, -RZ, RZ, 0, 0 ;  /* 0x00000000ff027431 */ /* 0x002fe200000001ff */
[----:B0-----:R-:W-:-:S04]  /*1a40*/  IABS R23, R21 ;  /* 0x0000001500177213 */ /* 0x001fc80000000000 */
[----:B------:R-:W0:Y:S01]  /*1a50*/  I2F.RP R25, R23 ;  /* 0x0000001700197306 */ /* 0x000e220000209400 */
[----:B---3--:R-:W-:-:S07]  /*1a60*/  IABS R0, R22 ;  /* 0x0000001600007213 */ /* 0x008fce0000000000 */
[----:B------:R-:W1:Y:S08]  /*1a70*/  I2F.RP R27, R0 ;  /* 0x00000000001b7306 */ /* 0x000e700000209400 */
[----:B0-----:R-:W0:Y:S08]  /*1a80*/  MUFU.RCP R25, R25 ;  /* 0x0000001900197308 */ /* 0x001e300000001000 */
[----:B-1----:R-:W1:Y:S01]  /*1a90*/  MUFU.RCP R27, R27 ;  /* 0x0000001b001b7308 */ /* 0x002e620000001000 */
[----:B0-----:R-:W-:-:S07]  /*1aa0*/  VIADD R26, R25, 0xffffffe ;  /* 0x0ffffffe191a7836 */ /* 0x001fce0000000000 */
[----:B------:R0:W3:Y:S01]  /*1ab0*/  F2I.FTZ.U32.TRUNC.NTZ R3, R26 ;  /* 0x0000001a00037305 */ /* 0x0000e2000021f000 */
[----:B-1----:R-:W-:-:S07]  /*1ac0*/  VIADD R4, R27, 0xffffffe ;  /* 0x0ffffffe1b047836 */ /* 0x002fce0000000000 */
[----:B------:R1:W4:Y:S01]  /*1ad0*/  F2I.FTZ.U32.TRUNC.NTZ R5, R4 ;  /* 0x0000000400057305 */ /* 0x000322000021f000 */
[----:B0-----:R-:W-:Y:S01]  /*1ae0*/  IABS R26, R24 ;  /* 0x00000018001a7213 */ /* 0x001fe20000000000 */
[----:B---3--:R-:W-:Y:S02]  /*1af0*/  IMAD.MOV R28, RZ, RZ, -R3 ;  /* 0x000000ffff1c7224 */ /* 0x008fe400078e0a03 */
[----:B-1----:R-:W-:Y:S02]  /*1b00*/  IMAD.MOV.U32 R4, RZ, RZ, RZ ;  /* 0x000000ffff047224 */ /* 0x002fe400078e00ff */
[----:B------:R-:W-:Y:S02]  /*1b10*/  IMAD R25, R28, R23, RZ ;  /* 0x000000171c197224 */ /* 0x000fe400078e02ff */
[----:B----4-:R-:W-:Y:S02]  /*1b20*/  IMAD.MOV R29, RZ, RZ, -R5 ;  /* 0x000000ffff1d7224 */ /* 0x010fe400078e0a05 */
[----:B------:R-:W-:-:S04]  /*1b30*/  IMAD.HI.U32 R3, R3, R25, R2 ;  /* 0x0000001903037227 */ /* 0x000fc800078e0002 */
[----:B------:R-:W-:Y:S02]  /*1b40*/  IMAD R25, R29, R0, RZ ;  /* 0x000000001d197224 */ /* 0x000fe400078e02ff */
[----:B------:R-:W-:-:S04]  /*1b50*/  IMAD.HI.U32 R3, R3, R26, RZ ;  /* 0x0000001a03037227 */ /* 0x000fc800078e00ff */
[----:B------:R-:W-:Y:S01]  /*1b60*/  IMAD.HI.U32 R4, R5, R25, R4 ;  /* 0x0000001905047227 */ /* 0x000fe200078e0004 */
[----:B------:R-:W-:-:S03]  /*1b70*/  IABS R5, R11 ;  /* 0x0000000b00057213 */ /* 0x000fc60000000000 */
[----:B------:R-:W-:Y:S02]  /*1b80*/  IMAD.MOV R3, RZ, RZ, -R3 ;  /* 0x000000ffff037224 */ /* 0x000fe400078e0a03 */
[----:B------:R-:W-:-:S04]  /*1b90*/  IMAD.HI.U32 R4, R4, R5, RZ ;  /* 0x0000000504047227 */ /* 0x000fc800078e00ff */
[----:B------:R-:W-:Y:S02]  /*1ba0*/  IMAD.MOV R2, RZ, RZ, -R4 ;  /* 0x000000ffff027224 */ /* 0x000fe400078e0a04 */
[----:B------:R-:W-:Y:S02]  /*1bb0*/  IMAD R26, R23, R3, R26 ;  /* 0x00000003171a7224 */ /* 0x000fe400078e021a */
[C---:B------:R-:W-:Y:S01]  /*1bc0*/  IMAD R5, R0.reuse, R2, R5 ;  /* 0x0000000200057224 */ /* 0x040fe200078e0205 */
[----:B------:R-:W-:Y:S02]  /*1bd0*/  LOP3.LUT R2, R11, R22, RZ, 0x3c, !PT ;  /* 0x000000160b027212 */ /* 0x000fe400078e3cff */
[----:B------:R-:W-:Y:S02]  /*1be0*/  ISETP.GT.U32.AND P0, PT, R23, R26, PT ;  /* 0x0000001a1700720c */ /* 0x000fe40003f04070 */
[----:B------:R-:W-:Y:S02]  /*1bf0*/  ISETP.GT.U32.AND P3, PT, R0, R5, PT ;  /* 0x000000050000720c */ /* 0x000fe40003f64070 */
[----:B------:R-:W-:-:S02]  /*1c00*/  ISETP.GE.AND P2, PT, R2, RZ, PT ;  /* 0x000000ff0200720c */ /* 0x000fc40003f46270 */
[----:B------:R-:W0:Y:S07]  /*1c10*/  LDC.64 R2, c[0x0][0x390] ;  /* 0x0000e400ff027b82 */ /* 0x000e2e0000000a00 */
[----:B------:R-:W-:Y:S02]  /*1c20*/  @!P0 IMAD.IADD R26, R26, 0x1, -R23 ;  /* 0x000000011a1a8824 */ /* 0x000fe400078e0a17 */
[----:B------:R-:W-:Y:S01]  /*1c30*/  @!P3 IADD3 R5, PT, PT, R5, -R0, RZ ;  /* 0x800000000505b210 */ /* 0x000fe20007ffe0ff */
[----:B------:R-:W-:Y:S01]  /*1c40*/  @!P3 VIADD R4, R4, 0x1 ;  /* 0x000000010404b836 */ /* 0x000fe20000000000 */
[----:B------:R-:W-:-:S02]  /*1c50*/  ISETP.GE.AND P3, PT, R24, RZ, PT ;  /* 0x000000ff1800720c */ /* 0x000fc40003f66270 */
[----:B------:R-:W-:Y:S02]  /*1c60*/  ISETP.GE.U32.AND P0, PT, R5, R0, PT ;  /* 0x000000000500720c */ /* 0x000fe40003f06070 */
[----:B------:R-:W-:-:S11]  /*1c70*/  ISETP.GT.U32.AND P1, PT, R23, R26, PT ;  /* 0x0000001a1700720c */ /* 0x000fd60003f24070 */
[----:B------:R-:W-:Y:S01]  /*1c80*/  @P0 VIADD R4, R4, 0x1 ;  /* 0x0000000104040836 */ /* 0x000fe20000000000 */
[----:B------:R-:W-:Y:S02]  /*1c90*/  ISETP.NE.AND P0, PT, R22, RZ, PT ;  /* 0x000000ff1600720c */ /* 0x000fe40003f05270 */
[----:B------:R-:W-:Y:S01]  /*1ca0*/  @!P1 IADD3 R26, PT, PT, R26, -R23, RZ ;  /* 0x800000171a1a9210 */ /* 0x000fe20007ffe0ff */
[----:B------:R-:W-:Y:S01]  /*1cb0*/  @!P2 IMAD.MOV R4, RZ, RZ, -R4 ;  /* 0x000000ffff04a224 */ /* 0x000fe200078e0a04 */
[----:B------:R-:W-:Y:S02]  /*1cc0*/  ISETP.NE.AND P1, PT, R21, RZ, PT ;  /* 0x000000ff1500720c */ /* 0x000fe40003f25270 */
[----:B------:R-:W-:Y:S01]  /*1cd0*/  LOP3.LUT R22, RZ, R22, RZ, 0x33, !PT ;  /* 0x00000016ff167212 */ /* 0x000fe200078e33ff */
[----:B------:R-:W-:-:S03]  /*1ce0*/  @!P3 IMAD.MOV R26, RZ, RZ, -R26 ;  /* 0x000000ffff1ab224 */ /* 0x000fc600078e0a1a */
[----:B------:R-:W-:-:S05]  /*1cf0*/  SEL R4, R22, R4, !P0 ;  /* 0x0000000416047207 */ /* 0x000fca0004000000 */
[----:B--2---:R-:W-:Y:S02]  /*1d00*/  IMAD R19, R4, UR14, R19 ;  /* 0x0000000e04137c24 */ /* 0x004fe4000f8e0213 */
[-C--:B------:R-:W-:Y:S01]  /*1d10*/  @!P1 LOP3.LUT R26, RZ, R21.reuse, RZ, 0x33, !PT ;  /* 0x00000015ff1a9212 */ /* 0x080fe200078e33ff */
[----:B------:R-:W1:Y:S01]  /*1d20*/  LDC R4, c[0x0][0x3b0] ;  /* 0x0000ec00ff047b82 */ /* 0x000e620000000800 */
[----:B-----5:R-:W-:Y:S02]  /*1d30*/  IMAD R20, R19, UR15, R20 ;  /* 0x0000000f13147c24 */ /* 0x020fe4000f8e0214 */
[----:B------:R-:W-:Y:S02]  /*1d40*/  IMAD.MOV.U32 R19, RZ, RZ, 0x1 ;  /* 0x00000001ff137424 */ /* 0x000fe400078e00ff */
[----:B------:R-:W-:-:S04]  /*1d50*/  IMAD R21, R20, R21, R26 ;  /* 0x0000001514157224 */ /* 0x000fc800078e021a */
[----:B0-----:R-:W-:-:S05]  /*1d60*/  IMAD.WIDE R2, R21, 0x4, R2 ;  /* 0x0000000415027825 */ /* 0x001fca00078e0202 */
[----:B------:R-:W1:Y:S01]  /*1d70*/  ATOMG.E.ADD.STRONG.GPU PT, R23, desc[UR12][R2.64], R19 ;  /* 0x80000013021779a8 */ /* 0x000e6200081ef10c */
[----:B------:R-:W-:Y:S01]  /*1d80*/  BSSY.RECONVERGENT B0, `(.L_x_135) ;  /* 0x0000013000007945 */ /* 0x000fe20003800200 */
[----:B-1----:R-:W-:-:S13]  /*1d90*/  ISETP.GE.AND P1, PT, R23, R4, PT ;  /* 0x000000041700720c */ /* 0x002fda0003f26270 */
[----:B------:R-:W-:Y:S05]  /*1da0*/  @P1 BRA `(.L_x_136) ;  /* 0x0000000000381947 */ /* 0x000fea0003800000 */
[----:B------:R-:W0:Y:S01]  /*1db0*/  LDC.64 R2, c[0x0][0x388] ;  /* 0x0000e200ff027b82 */ /* 0x000e220000000a00 */
[----:B------:R-:W-:Y:S02]  /*1dc0*/  ISETP.GE.AND P2, PT, R11, RZ, PT ;  /* 0x000000ff0b00720c */ /* 0x000fe40003f46270 */
[----:B------:R-:W-:Y:S02]  /*1dd0*/  ISETP.GT.U32.AND P1, PT, R0, R5, PT ;  /* 0x000000050000720c */ /* 0x000fe40003f24070 */
[----:B------:R-:W-:-:S04]  /*1de0*/  IADD3 R0, PT, PT, R5, -R0, RZ ;  /* 0x8000000005007210 */ /* 0x000fc80007ffe0ff */
[----:B------:R-:W-:Y:S01]  /*1df0*/  SEL R19, R0, R5, !P1 ;  /* 0x0000000500137207 */ /* 0x000fe20004800000 */
[----:B------:R-:W-:-:S04]  /*1e00*/  IMAD R5, R21, R4, R23 ;  /* 0x0000000415057224 */ /* 0x000fc800078e0217 */
[----:B------:R-:W-:-:S05]  /*1e10*/  @!P2 IMAD.MOV R19, RZ, RZ, -R19 ;  /* 0x000000ffff13a224 */ /* 0x000fca00078e0a13 */
[----:B------:R-:W-:Y:S01]  /*1e20*/  SEL R19, R22, R19, !P0 ;  /* 0x0000001316137207 */ /* 0x000fe20004000000 */
[----:B0-----:R-:W-:-:S05]  /*1e30*/  IMAD.WIDE R2, R5, 0x10, R2 ;  /* 0x0000001005027825 */ /* 0x001fca00078e0202 */
[----:B------:R1:W-:Y:S04]  /*1e40*/  STG.E desc[UR12][R2.64+0x4], R8 ;  /* 0x0000040802007986 */ /* 0x0003e8000c10190c */
[----:B------:R1:W-:Y:S04]  /*1e50*/  STG.E desc[UR12][R2.64+0x8], R7 ;  /* 0x0000080702007986 */ /* 0x0003e8000c10190c */
[----:B------:R1:W-:Y:S04]  /*1e60*/  STG.E desc[UR12][R2.64+0xc], R6 ;  /* 0x00000c0602007986 */ /* 0x0003e8000c10190c */
[----:B------:R1:W-:Y:S01]  /*1e70*/  STG.E desc[UR12][R2.64], R19 ;  /* 0x0000001302007986 */ /* 0x0003e2000c10190c */
[----:B------:R-:W-:Y:S05]  /*1e80*/  BRA `(.L_x_137) ;  /* 0x0000000000087947 */ /* 0x000fea0003800000 */
.L_x_136:
[----:B------:R-:W0:Y:S02]  /*1e90*/  LDC.64 R2, c[0x0][0x3c0] ;  /* 0x0000f000ff027b82 */ /* 0x000e240000000a00 */
[----:B0-----:R0:W5:Y:S02]  /*1ea0*/  ATOMG.E.EXCH.STRONG.GPU PT, RZ, desc[UR12][R2.64], R19 ;  /* 0x8000001302ff79a8 */ /* 0x001164000c1ef10c */
.L_x_137:
[----:B------:R-:W-:Y:S05]  /*1eb0*/  BSYNC.RECONVERGENT B0 ;  /* 0x0000000000007941 */ /* 0x000fea0003800200 */
.L_x_135:
[----:B------:R-:W-:-:S05]  /*1ec0*/  VIADD R11, R11, UR7 ;  /* 0x000000070b0b7c36 */ /* 0x000fca0008000000 */
[----:B------:R-:W-:-:S13]  /*1ed0*/  ISETP.GE.AND P0, PT, R11, UR4, PT ;  /* 0x000000040b007c0c */ /* 0x000fda000bf06270 */
[----:B------:R-:W-:Y:S05]  /*1ee0*/  @!P0 BRA `(.L_x_138) ;  /* 0xffffffe000d48947 */ /* 0x000fea000383ffff */
[----:B------:R-:W-:Y:S05]  /*1ef0*/  EXIT ;  /* 0x000000000000794d */ /* 0x000fea0003800000 */
        .weak           $__internal_0_$__cuda_sm3x_div_rn_noftz_f32_slowpath
        .type           $__internal_0_$__cuda_sm3x_div_rn_noftz_f32_slowpath,@function
        .size           $__internal_0_$__cuda_sm3x_div_rn_noftz_f32_slowpath,(.L_x_151 - $__internal_0_$__cuda_sm3x_div_rn_noftz_f32_slowpath)
$__internal_0_$__cuda_sm3x_div_rn_noftz_f32_slowpath:
[----:B------:R-:W-:Y:S01]  /*1f00*/  SHF.R.U32.HI R4, RZ, 0x17, R3 ;  /* 0x00000017ff047819 */ /* 0x000fe20000011603 */
[----:B------:R-:W-:Y:S01]  /*1f10*/  BSSY.RECONVERGENT B1, `(.L_x_139) ;  /* 0x0000062000017945 */ /* 0x000fe20003800200 */
[----:B------:R-:W-:Y:S02]  /*1f20*/  SHF.R.U32.HI R5, RZ, 0x17, R0 ;  /* 0x00000017ff057819 */ /* 0x000fe40000011600 */
[----:B------:R-:W-:Y:S02]  /*1f30*/  LOP3.LUT R4, R4, 0xff, RZ, 0xc0, !PT ;  /* 0x000000ff04047812 */ /* 0x000fe400078ec0ff */
[----:B------:R-:W-:-:S03]  /*1f40*/  LOP3.LUT R25, R5, 0xff, RZ, 0xc0, !PT ;  /* 0x000000ff05197812 */ /* 0x000fc600078ec0ff */
[----:B------:R-:W-:Y:S01]  /*1f50*/  VIADD R22, R4, 0xffffffff ;  /* 0xffffffff04167836 */ /* 0x000fe20000000000 */
[----:B------:R-:W-:-:S04]  /*1f60*/  IADD3 R21, PT, PT, R25, -0x1, RZ ;  /* 0xffffffff19157810 */ /* 0x000fc80007ffe0ff */
[----:B------:R-:W-:-:S04]  /*1f70*/  ISETP.GT.U32.AND P0, PT, R22, 0xfd, PT ;  /* 0x000000fd1600780c */ /* 0x000fc80003f04070 */
[----:B------:R-:W-:-:S13]  /*1f80*/  ISETP.GT.U32.OR P0, PT, R21, 0xfd, P0 ;  /* 0x000000fd1500780c */ /* 0x000fda0000704470 */
[----:B------:R-:W-:Y:S01]  /*1f90*/  @!P0 IMAD.MOV.U32 R5, RZ, RZ, RZ ;  /* 0x000000ffff058224 */ /* 0x000fe200078e00ff */
[----:B------:R-:W-:Y:S06]  /*1fa0*/  @!P0 BRA `(.L_x_140) ;  /* 0x00000000005c8947 */ /* 0x000fec0003800000 */
[----:B------:R-:W-:Y:S02]  /*1fb0*/  FSETP.GTU.FTZ.AND P0, PT, |R0|, +INF , PT ;  /* 0x7f8000000000780b */ /* 0x000fe40003f1c200 */
[----:B------:R-:W-:-:S04]  /*1fc0*/  FSETP.GTU.FTZ.AND P1, PT, |R3|, +INF , PT ;  /* 0x7f8000000300780b */ /* 0x000fc80003f3c200 */
[----:B------:R-:W-:-:S13]  /*1fd0*/  PLOP3.LUT P0, PT, P0, P1, PT, 0xf8, 0x8f ;  /* 0x00000000008f781c */ /* 0x000fda0000703f70 */
[----:B------:R-:W-:Y:S05]  /*1fe0*/  @P0 BRA `(.L_x_141) ;  /* 0x00000004004c0947 */ /* 0x000fea0003800000 */
[----:B------:R-:W-:-:S13]  /*1ff0*/  LOP3.LUT P0, RZ, R3, 0x7fffffff, R0, 0xc8, !PT ;  /* 0x7fffffff03ff7812 */ /* 0x000fda000780c800 */
[----:B------:R-:W-:Y:S05]  /*2000*/  @!P0 BRA `(.L_x_142) ;  /* 0x00000004003c8947 */ /* 0x000fea0003800000 */
[C---:B------:R-:W-:Y:S02]  /*2010*/  FSETP.NEU.FTZ.AND P1, PT, |R0|.reuse, +INF , PT ;  /* 0x7f8000000000780b */ /* 0x040fe40003f3d200 */
[----:B------:R-:W-:Y:S02]  /*2020*/  FSETP.NEU.FTZ.AND P2, PT, |R3|, +INF , PT ;  /* 0x7f8000000300780b */ /* 0x000fe40003f5d200 */
[----:B------:R-:W-:-:S11]  /*2030*/  FSETP.NEU.FTZ.AND P0, PT, |R0|, +INF , PT ;  /* 0x7f8000000000780b */ /* 0x000fd60003f1d200 */
[----:B------:R-:W-:Y:S05]  /*2040*/  @!P2 BRA !P1, `(.L_x_142) ;  /* 0x00000004002ca947 */ /* 0x000fea0004800000 */
[----:B------:R-:W-:-:S04]  /*2050*/  LOP3.LUT P1, RZ, R0, 0x7fffffff, RZ, 0xc0, !PT ;  /* 0x7fffffff00ff7812 */ /* 0x000fc8000782c0ff */
[----:B------:R-:W-:-:S13]  /*2060*/  PLOP3.LUT P1, PT, P2, P1, PT, 0x2f, 0xf2 ;  /* 0x0000000000f2781c */ /* 0x000fda0001722577 */
[----:B------:R-:W-:Y:S05]  /*2070*/  @P1 BRA `(.L_x_143) ;  /* 0x0000000400181947 */ /* 0x000fea0003800000 */
[----:B------:R-:W-:-:S04]  /*2080*/  LOP3.LUT P1, RZ, R3, 0x7fffffff, RZ, 0xc0, !PT ;  /* 0x7fffffff03ff7812 */ /* 0x000fc8000782c0ff */
[----:B------:R-:W-:-:S13]  /*2090*/  PLOP3.LUT P0, PT, P0, P1, PT, 0x2f, 0xf2 ;  /* 0x0000000000f2781c */ /* 0x000fda0000702577 */
[----:B------:R-:W-:Y:S05]  /*20a0*/  @P0 BRA `(.L_x_144) ;  /* 0x0000000400000947 */ /* 0x000fea0003800000 */
[----:B------:R-:W-:Y:S02]  /*20b0*/  ISETP.GE.AND P0, PT, R21, RZ, PT ;  /* 0x000000ff1500720c */ /* 0x000fe40003f06270 */
[----:B------:R-:W-:-:S11]  /*20c0*/  ISETP.GE.AND P1, PT, R22, RZ, PT ;  /* 0x000000ff1600720c */ /* 0x000fd60003f26270 */
[----:B------:R-:W-:Y:S02]  /*20d0*/  @P0 IMAD.MOV.U32 R5, RZ, RZ, RZ ;  /* 0x000000ffff050224 */ /* 0x000fe400078e00ff */
[----:B------:R-:W-:Y:S01]  /*20e0*/  @!P0 FFMA R0, R0, 1.84467440737095516160e+19, RZ ;  /* 0x5f80000000008823 */ /* 0x000fe200000000ff */
[----:B------:R-:W-:Y:S02]  /*20f0*/  @!P0 IMAD.MOV.U32 R5, RZ, RZ, -0x40 ;  /* 0xffffffc0ff058424 */ /* 0x000fe400078e00ff */
[----:B------:R-:W-:-:S03]  /*2100*/  @!P1 FFMA R3, R3, 1.84467440737095516160e+19, RZ ;  /* 0x5f80000003039823 */ /* 0x000fc600000000ff */
[----:B------:R-:W-:-:S07]  /*2110*/  @!P1 IADD3 R5, PT, PT, R5, 0x40, RZ ;  /* 0x0000004005059810 */ /* 0x000fce0007ffe0ff */
.L_x_140:
[----:B------:R-:W-:Y:S01]  /*2120*/  LEA R22, R4, 0xc0800000, 0x17 ;  /* 0xc080000004167811 */ /* 0x000fe200078eb8ff */
[----:B------:R-:W-:Y:S04]  /*2130*/  BSSY.RECONVERGENT B2, `(.L_x_145) ;  /* 0x0000036000027945 */ /* 0x000fe80003800200 */
[----:B------:R-:W-:Y:S02]  /*2140*/  IMAD.IADD R24, R3, 0x1, -R22 ;  /* 0x0000000103187824 */ /* 0x000fe400078e0a16 */
[----:B------:R-:W-:Y:S02]  /*2150*/  VIADD R3, R25, 0xffffff81 ;  /* 0xffffff8119037836 */ /* 0x000fe40000000000 */
[----:B------:R-:W0:Y:S01]  /*2160*/  MUFU.RCP R21, R24 ;  /* 0x0000001800157308 */ /* 0x000e220000001000 */
[----:B------:R-:W-:Y:S01]  /*2170*/  FADD.FTZ R23, -R24, -RZ ;  /* 0x800000ff18177221 */ /* 0x000fe20000010100 */
[C---:B------:R-:W-:Y:S01]  /*2180*/  IMAD R0, R3.reuse, -0x800000, R0 ;  /* 0xff80000003007824 */ /* 0x040fe200078e0200 */
[----:B------:R-:W-:-:S05]  /*2190*/  IADD3 R4, PT, PT, R3, 0x7f, -R4 ;  /* 0x0000007f03047810 */ /* 0x000fca0007ffe804 */
[----:B------:R-:W-:Y:S02]  /*21a0*/  IMAD.IADD R4, R4, 0x1, R5 ;  /* 0x0000000104047824 */ /* 0x000fe400078e0205 */
[----:B0-----:R-:W-:-:S04]  /*21b0*/  FFMA R22, R21, R23, 1 ;  /* 0x3f80000015167423 */ /* 0x001fc80000000017 */
[----:B------:R-:W-:-:S04]  /*21c0*/  FFMA R21, R21, R22, R21 ;  /* 0x0000001615157223 */ /* 0x000fc80000000015 */
[----:B------:R-:W-:-:S04]  /*21d0*/  FFMA R22, R0, R21, RZ ;  /* 0x0000001500167223 */ /* 0x000fc800000000ff */
[----:B------:R-:W-:-:S04]  /*21e0*/  FFMA R25, R23, R22, R0 ;  /* 0x0000001617197223 */ /* 0x000fc80000000000 */
[----:B------:R-:W-:-:S04]  /*21f0*/  FFMA R22, R21, R25, R22 ;  /* 0x0000001915167223 */ /* 0x000fc80000000016 */
[----:B------:R-:W-:-:S04]  /*2200*/  FFMA R23, R23, R22, R0 ;  /* 0x0000001617177223 */ /* 0x000fc80000000000 */
[----:B------:R-:W-:-:S05]  /*2210*/  FFMA R0, R21, R23, R22 ;  /* 0x0000001715007223 */ /* 0x000fca0000000016 */
[----:B------:R-:W-:-:S04]  /*2220*/  SHF.R.U32.HI R3, RZ, 0x17, R0 ;  /* 0x00000017ff037819 */ /* 0x000fc80000011600 */
[----:B------:R-:W-:-:S04]  /*2230*/  LOP3.LUT R3, R3, 0xff, RZ, 0xc0, !PT ;  /* 0x000000ff03037812 */ /* 0x000fc800078ec0ff */
[----:B------:R-:W-:-:S05]  /*2240*/  IADD3 R24, PT, PT, R3, R4, RZ ;  /* 0x0000000403187210 */ /* 0x000fca0007ffe0ff */
[----:B------:R-:W-:-:S05]  /*2250*/  VIADD R3, R24, 0xffffffff ;  /* 0xffffffff18037836 */ /* 0x000fca0000000000 */
[----:B------:R-:W-:-:S13]  /*2260*/  ISETP.GE.U32.AND P0, PT, R3, 0xfe, PT ;  /* 0x000000fe0300780c */ /* 0x000fda0003f06070 */
[----:B------:R-:W-:Y:S05]  /*2270*/  @!P0 BRA `(.L_x_146) ;  /* 0x0000000000808947 */ /* 0x000fea0003800000 */
[----:B------:R-:W-:-:S13]  /*2280*/  ISETP.GT.AND P0, PT, R24, 0xfe, PT ;  /* 0x000000fe1800780c */ /* 0x000fda0003f04270 */
[----:B------:R-:W-:Y:S05]  /*2290*/  @P0 BRA `(.L_x_147) ;  /* 0x00000000006c0947 */ /* 0x000fea0003800000 */
[----:B------:R-:W-:-:S13]  /*22a0*/  ISETP.GE.AND P0, PT, R24, 0x1, PT ;  /* 0x000000011800780c */ /* 0x000fda0003f06270 */
[----:B------:R-:W-:Y:S05]  /*22b0*/  @P0 BRA `(.L_x_148) ;  /* 0x0000000000740947 */ /* 0x000fea0003800000 */
[----:B------:R-:W-:Y:S02]  /*22c0*/  ISETP.GE.AND P0, PT, R24, -0x18, PT ;  /* 0xffffffe81800780c */ /* 0x000fe40003f06270 */
[----:B------:R-:W-:-:S11]  /*22d0*/  LOP3.LUT R0, R0, 0x80000000, RZ, 0xc0, !PT ;  /* 0x8000000000007812 */ /* 0x000fd600078ec0ff */
[----:B------:R-:W-:Y:S05]  /*22e0*/  @!P0 BRA `(.L_x_148) ;  /* 0x0000000000688947 */ /* 0x000fea0003800000 */
[-CC-:B------:R-:W-:Y:S01]  /*22f0*/  FFMA.RZ R3, R21, R23.reuse, R22.reuse ;  /* 0x0000001715037223 */ /* 0x180fe2000000c016 */
[C---:B------:R-:W-:Y:S01]  /*2300*/  VIADD R5, R24.reuse, 0x20 ;  /* 0x0000002018057836 */ /* 0x040fe20000000000 */
[C---:B------:R-:W-:Y:S02]  /*2310*/  ISETP.NE.AND P2, PT, R24.reuse, RZ, PT ;  /* 0x000000ff1800720c */ /* 0x040fe40003f45270 */
[----:B------:R-:W-:Y:S02]  /*2320*/  ISETP.NE.AND P1, PT, R24, RZ, PT ;  /* 0x000000ff1800720c */ /* 0x000fe40003f25270 */
[----:B------:R-:W-:Y:S01]  /*2330*/  LOP3.LUT R4, R3, 0x7fffff, RZ, 0xc0, !PT ;  /* 0x007fffff03047812 */ /* 0x000fe200078ec0ff */
[CCC-:B------:R-:W-:Y:S01]  /*2340*/  FFMA.RP R3, R21.reuse, R23.reuse, R22.reuse ;  /* 0x0000001715037223 */ /* 0x1c0fe20000008016 */
[----:B------:R-:W-:Y:S01]  /*2350*/  FFMA.RM R22, R21, R23, R22 ;  /* 0x0000001715167223 */ /* 0x000fe20000004016 */
[----:B------:R-:W-:Y:S01]  /*2360*/  IMAD.MOV R21, RZ, RZ, -R24 ;  /* 0x000000ffff157224 */ /* 0x000fe200078e0a18 */
[----:B------:R-:W-:-:S03]  /*2370*/  LOP3.LUT R4, R4, 0x800000, RZ, 0xfc, !PT ;  /* 0x0080000004047812 */ /* 0x000fc600078efcff */
[----:B------:R-:W-:Y:S02]  /*2380*/  FSETP.NEU.FTZ.AND P0, PT, R3, R22, PT ;  /* 0x000000160300720b */ /* 0x000fe40003f1d000 */
[----:B------:R-:W-:Y:S02]  /*2390*/  SHF.L.U32 R5, R4, R5, RZ ;  /* 0x0000000504057219 */ /* 0x000fe400000006ff */
[----:B------:R-:W-:Y:S02]  /*23a0*/  SEL R3, R21, RZ, P2 ;  /* 0x000000ff15037207 */ /* 0x000fe40001000000 */
[----:B------:R-:W-:Y:S02]  /*23b0*/  ISETP.NE.AND P1, PT, R5, RZ, P1 ;  /* 0x000000ff0500720c */ /* 0x000fe40000f25270 */
[----:B------:R-:W-:Y:S02]  /*23c0*/  SHF.R.U32.HI R3, RZ, R3, R4 ;  /* 0x00000003ff037219 */ /* 0x000fe40000011604 */
[----:B------:R-:W-:-:S02]  /*23d0*/  PLOP3.LUT P0, PT, P0, P1, PT, 0xf8, 0x8f ;  /* 0x00000000008f781c */ /* 0x000fc40000703f70 */
[----:B------:R-:W-:Y:S02]  /*23e0*/  SHF.R.U32.HI R5, RZ, 0x1, R3 ;  /* 0x00000001ff057819 */ /* 0x000fe40000011603 */
[----:B------:R-:W-:-:S04]  /*23f0*/  SEL R4, RZ, 0x1, !P0 ;  /* 0x00000001ff047807 */ /* 0x000fc80004000000 */
[----:B------:R-:W-:-:S04]  /*2400*/  LOP3.LUT R4, R4, 0x1, R5, 0xf8, !PT ;  /* 0x0000000104047812 */ /* 0x000fc800078ef805 */
[----:B------:R-:W-:-:S04]  /*2410*/  LOP3.LUT R4, R4, R3, RZ, 0xc0, !PT ;  /* 0x0000000304047212 */ /* 0x000fc800078ec0ff */
[----:B------:R-:W-:-:S04]  /*2420*/  IADD3 R5, PT, PT, R5, R4, RZ ;  /* 0x0000000405057210 */ /* 0x000fc80007ffe0ff */
[----:B------:R-:W-:Y:S01]  /*2430*/  LOP3.LUT R0, R5, R0, RZ, 0xfc, !PT ;  /* 0x0000000005007212 */ /* 0x000fe200078efcff */
[----:B------:R-:W-:Y:S06]  /*2440*/  BRA `(.L_x_148) ;  /* 0x0000000000107947 */ /* 0x000fec0003800000 */
.L_x_147:
[----:B------:R-:W-:-:S04]  /*2450*/  LOP3.LUT R0, R0, 0x80000000, RZ, 0xc0, !PT ;  /* 0x8000000000007812 */ /* 0x000fc800078ec0ff */
[----:B------:R-:W-:Y:S01]  /*2460*/  LOP3.LUT R0, R0, 0x7f800000, RZ, 0xfc, !PT ;  /* 0x7f80000000007812 */ /* 0x000fe200078efcff */
[----:B------:R-:W-:Y:S06]  /*2470*/  BRA `(.L_x_148) ;  /* 0x0000000000047947 */ /* 0x000fec0003800000 */
.L_x_146:
[----:B------:R-:W-:-:S07]  /*2480*/  IMAD R0, R4, 0x800000, R0 ;  /* 0x0080000004007824 */ /* 0x000fce00078e0200 */
.L_x_148:
[----:B------:R-:W-:Y:S05]  /*2490*/  BSYNC.RECONVERGENT B2 ;  /* 0x0000000000027941 */ /* 0x000fea0003800200 */
.L_x_145:
[----:B------:R-:W-:Y:S05]  /*24a0*/  BRA `(.L_x_149) ;  /* 0x0000000000207947 */ /* 0x000fea0003800000 */
.L_x_144:
[----:B------:R-:W-:-:S04]  /*24b0*/  LOP3.LUT R0, R3, 0x80000000, R0, 0x48, !PT ;  /* 0x8000000003007812 */ /* 0x000fc800078e4800 */
[----:B------:R-:W-:Y:S01]  /*24c0*/  LOP3.LUT R0, R0, 0x7f800000, RZ, 0xfc, !PT ;  /* 0x7f80000000007812 */ /* 0x000fe200078efcff */
[----:B------:R-:W-:Y:S06]  /*24d0*/  BRA `(.L_x_149) ;  /* 0x0000000000147947 */ /* 0x000fec0003800000 */
.L_x_143:
[----:B------:R-:W-:Y:S01]  /*24e0*/  LOP3.LUT R0, R3, 0x80000000, R0, 0x48, !PT ;  /* 0x8000000003007812 */ /* 0x000fe200078e4800 */
[----:B------:R-:W-:Y:S06]  /*24f0*/  BRA `(.L_x_149) ;  /* 0x00000000000c7947 */ /* 0x000fec0003800000 */
.L_x_142:
[----:B------:R-:W0:Y:S01]  /*2500*/  MUFU.RSQ R0, -QNAN ;  /* 0xffc0000000007908 */ /* 0x000e220000001400 */
[----:B------:R-:W-:Y:S05]  /*2510*/  BRA `(.L_x_149) ;  /* 0x0000000000047947 */ /* 0x000fea0003800000 */
.L_x_141:
[----:B------:R-:W-:-:S07]  /*2520*/  FADD.FTZ R0, R0, R3 ;  /* 0x0000000300007221 */ /* 0x000fce0000010000 */
.L_x_149:
[----:B------:R-:W-:Y:S05]  /*2530*/  BSYNC.RECONVERGENT B1 ;  /* 0x0000000000017941 */ /* 0x000fea0003800200 */
.L_x_139:
[----:B------:R-:W-:-:S04]  /*2540*/  IMAD.MOV.U32 R3, RZ, RZ, 0x0 ;  /* 0x00000000ff037424 */ /* 0x000fc800078e00ff */
[----:B0-----:R-:W-:Y:S05]  /*2550*/  RET.REL.NODEC R2 `(_Z22assignParticlesToCellsPK6float3P8ParticlePiS_4int3iiiS4_) ;  /* 0xffffffd802a87950 */ /* 0x001fea0003c3ffff */
.L_x_150:
        /* <DEDUP_REMOVED lines=10> */
.L_x_151:


//--------------------- .nv.global.init           --------------------------
	.section	.nv.global.init,"aw",@progbits
	.align	4
.nv.global.init:
	.type		mrg32k3aM1SubSeq,@object
	.size		mrg32k3aM1SubSeq,(mrg32k3aM2SubSeq - mrg32k3aM1SubSeq)
mrg32k3aM1SubSeq:
        /*0000*/ 	.byte	0x0b, 0xcc, 0xee, 0x04, 0x73, 0x29, 0x8b, 0x6f, 0xf6, 0x53, 0x03, 0xf6, 0x23, 0xf6, 0xea, 0xda
        /* <DEDUP_REMOVED lines=125> */
	.type		mrg32k3aM2SubSeq,@object
	.size		mrg32k3aM2SubSeq,(mrg32k3aM1 - mrg32k3aM2SubSeq)
mrg32k3aM2SubSeq:
        /* <DEDUP_REMOVED lines=126> */
	.type		mrg32k3aM1,@object
	.size		mrg32k3aM1,(mrg32k3aM1Seq - mrg32k3aM1)
mrg32k3aM1:
        /* <DEDUP_REMOVED lines=144> */
	.type		mrg32k3aM1Seq,@object
	.size		mrg32k3aM1Seq,(mrg32k3aM2 - mrg32k3aM1Seq)
mrg32k3aM1Seq:
        /* <DEDUP_REMOVED lines=144> */
	.type		mrg32k3aM2,@object
	.size		mrg32k3aM2,(mrg32k3aM2Seq - mrg32k3aM2)
mrg32k3aM2:
        /* <DEDUP_REMOVED lines=144> */
	.type		mrg32k3aM2Seq,@object
	.size		mrg32k3aM2Seq,(precalc_xorwow_matrix - mrg32k3aM2Seq)
mrg32k3aM2Seq:
        /* <DEDUP_REMOVED lines=144> */
	.type		precalc_xorwow_matrix,@object
	.size		precalc_xorwow_matrix,(precalc_xorwow_offset_matrix - precalc_xorwow_matrix)
precalc_xorwow_matrix:
        /* <DEDUP_REMOVED lines=6400> */
	.type		precalc_xorwow_offset_matrix,@object
	.size		precalc_xorwow_offset_matrix,(.L_1 - precalc_xorwow_offset_matrix)
precalc_xorwow_offset_matrix:
        /* <DEDUP_REMOVED lines=6400> */
.L_1:


//--------------------- .nv.shared.reserved.0     --------------------------
	.section	.nv.shared.reserved.0,"aw",@nobits
	.weak		__nv_reservedSMEM_offset_0_alias
	.size		__nv_reservedSMEM_offset_0_alias, 0, 64
	.other		__nv_reservedSMEM_offset_0_alias,@"STO_CUDA_RESERVED_SHARED STV_DEFAULT"
__nv_reservedSMEM_offset_0_alias:
	.zero		0
	.zero		64


//--------------------- .nv.constant0._Z15writeSrcDstKernPKiS0_S0_PiS1_ii --------------------------
	.section	.nv.constant0._Z15writeSrcDstKernPKiS0_S0_PiS1_ii,"a",@progbits
	.sectionflags	@""
	.align	4
.nv.constant0._Z15writeSrcDstKernPKiS0_S0_PiS1_ii:
	.zero		944


//--------------------- .nv.constant0._Z18reduceEdgeDataKernPKiS0_PKfPfiiii --------------------------
	.section	.nv.constant0._Z18reduceEdgeDataKernPKiS0_PKfPfiiii,"a",@progbits
	.sectionflags	@""
	.align	4
.nv.constant0._Z18reduceEdgeDataKernPKiS0_PKfPfiiii:
	.zero		944


//--------------------- .nv.constant0._Z16fillEdgeDataKernPKiS0_PKfPfiiii --------------------------
	.section	.nv.constant0._Z16fillEdgeDataKernPKiS0_PKfPfiiii,"a",@progbits
	.sectionflags	@""
	.align	4
.nv.constant0._Z16fillEdgeDataKernPKiS0_PKfPfiiii:
	.zero		944


//--------------------- .nv.constant0._Z24createNeighbourListsKernPK8ParticlePKiPiS4_6float34int3iifiiS4_ --------------------------
	.section	.nv.constant0._Z24createNeighbourListsKernPK8ParticlePKiPiS4_6float34int3iifiiS4_,"a",@progbits
	.sectionflags	@""
	.align	4
.nv.constant0._Z24createNeighbourListsKernPK8ParticlePKiPiS4_6float34int3iifiiS4_:
	.zero		984


//--------------------- .nv.constant0._Z22assignParticlesToCellsPK6float3P8ParticlePiS_4int3iiiS4_ --------------------------
	.section	.nv.constant0._Z22assignParticlesToCellsPK6float3P8ParticlePiS_4int3iiiS4_,"a",@progbits
	.sectionflags	@""
	.align	4
.nv.constant0._Z22assignParticlesToCellsPK6float3P8ParticlePiS_4int3iiiS4_:
	.zero		968


//--------------------- SYMBOLS --------------------------

	.type		.nv.reservedSmem.offset0,@object
	.size		.nv.reservedSmem.offset0,0x4
